//
// Generated by NVIDIA NVVM Compiler
//
// Compiler Build ID: CL-36424714
// Cuda compilation tools, release 13.0, V13.0.88
// Based on NVVM 20.0.0
//

.version 9.0
.target sm_100
.address_size 64

	// .globl	_Z11d_time_stepPfS_S_
.const .align 8 .u64 d_N;
.const .align 8 .u64 d_M;
.const .align 4 .f32 d_c;
.const .align 4 .f32 d_dx;
.const .align 4 .f32 d_dy;
.const .align 4 .f32 d_dt;

.visible .entry _Z11d_time_stepPfS_S_(
	.param .u64 .ptr .align 1 _Z11d_time_stepPfS_S__param_0,
	.param .u64 .ptr .align 1 _Z11d_time_stepPfS_S__param_1,
	.param .u64 .ptr .align 1 _Z11d_time_stepPfS_S__param_2
)
{
	.reg .pred 	%p<5>;
	.reg .b32 	%r<13>;
	.reg .b32 	%f<24>;
	.reg .b64 	%rd<55>;
	.reg .b64 	%fd<9>;

	ld.param.u64 	%rd6, [_Z11d_time_stepPfS_S__param_0];
	ld.param.u64 	%rd8, [_Z11d_time_stepPfS_S__param_1];
	ld.param.u64 	%rd7, [_Z11d_time_stepPfS_S__param_2];
	cvta.to.global.u64 	%rd1, %rd8;
	mov.u32 	%r3, %ctaid.x;
	mov.u32 	%r4, %ctaid.y;
	mov.u32 	%r5, %ntid.x;
	mov.u32 	%r6, %ntid.y;
	mov.u32 	%r7, %tid.x;
	mov.u32 	%r8, %tid.y;
	mad.lo.s32 	%r1, %r3, %r5, %r7;
	mad.lo.s32 	%r2, %r4, %r6, %r8;
	setp.ne.s32 	%p1, %r2, 0;
	ld.const.u64 	%rd2, [d_N];
	@%p1 bra 	$L__BB0_2;
	add.s32 	%r9, %r1, 1;
	cvt.s64.s32 	%rd9, %r9;
	add.s64 	%rd10, %rd2, 2;
	mul.lo.s64 	%rd11, %rd10, %rd9;
	shl.b64 	%rd12, %rd11, 2;
	add.s64 	%rd13, %rd1, %rd12;
	ld.global.f32 	%f1, [%rd13+8];
	st.global.f32 	[%rd13], %f1;
$L__BB0_2:
	cvt.u64.u32 	%rd3, %r2;
	add.s64 	%rd14, %rd2, -1;
	setp.ne.s64 	%p2, %rd14, %rd3;
	@%p2 bra 	$L__BB0_4;
	add.s32 	%r10, %r1, 1;
	cvt.s64.s32 	%rd15, %r10;
	add.s64 	%rd16, %rd2, 2;
	mul.lo.s64 	%rd17, %rd16, %rd15;
	add.s64 	%rd18, %rd17, %rd3;
	shl.b64 	%rd19, %rd18, 2;
	add.s64 	%rd20, %rd1, %rd19;
	ld.global.f32 	%f2, [%rd20];
	add.s64 	%rd21, %rd2, %rd17;
	shl.b64 	%rd22, %rd21, 2;
	add.s64 	%rd23, %rd1, %rd22;
	st.global.f32 	[%rd23+4], %f2;
$L__BB0_4:
	setp.ne.s32 	%p3, %r1, 0;
	@%p3 bra 	$L__BB0_6;
	shl.b64 	%rd24, %rd2, 1;
	add.s64 	%rd25, %rd24, %rd3;
	shl.b64 	%rd26, %rd25, 2;
	add.s64 	%rd27, %rd26, %rd1;
	ld.global.f32 	%f3, [%rd27+20];
	shl.b64 	%rd28, %rd3, 2;
	add.s64 	%rd29, %rd1, %rd28;
	st.global.f32 	[%rd29+4], %f3;
$L__BB0_6:
	cvt.s64.s32 	%rd4, %r1;
	ld.const.u64 	%rd5, [d_M];
	add.s64 	%rd30, %rd5, -1;
	setp.ne.s64 	%p4, %rd30, %rd4;
	@%p4 bra 	$L__BB0_8;
	add.s64 	%rd31, %rd2, 2;
	mad.lo.s64 	%rd32, %rd31, %rd4, %rd3;
	shl.b64 	%rd33, %rd32, 2;
	add.s64 	%rd34, %rd1, %rd33;
	ld.global.f32 	%f4, [%rd34+4];
	mad.lo.s64 	%rd35, %rd31, %rd5, %rd31;
	add.s64 	%rd36, %rd35, %rd3;
	shl.b64 	%rd37, %rd36, 2;
	add.s64 	%rd38, %rd1, %rd37;
	st.global.f32 	[%rd38+4], %f4;
$L__BB0_8:
	cvta.to.global.u64 	%rd39, %rd6;
	cvta.to.global.u64 	%rd40, %rd7;
	barrier.sync 	0;
	add.s32 	%r11, %r1, 1;
	cvt.s64.s32 	%rd41, %r11;
	add.s64 	%rd42, %rd2, 2;
	mad.lo.s64 	%rd43, %rd42, %rd41, %rd3;
	shl.b64 	%rd44, %rd43, 2;
	add.s64 	%rd45, %rd39, %rd44;
	ld.global.f32 	%f5, [%rd45+4];
	cvt.f64.f32 	%fd1, %f5;
	add.s64 	%rd46, %rd1, %rd44;
	ld.global.f32 	%f6, [%rd46+4];
	cvt.f64.f32 	%fd2, %f6;
	add.f64 	%fd3, %fd2, %fd2;
	sub.f64 	%fd4, %fd3, %fd1;
	ld.const.f32 	%f7, [d_dt];
	mul.f32 	%f8, %f7, %f7;
	ld.const.f32 	%f9, [d_c];
	mul.f32 	%f10, %f8, %f9;
	mul.f32 	%f11, %f9, %f10;
	ld.const.f32 	%f12, [d_dx];
	ld.const.f32 	%f13, [d_dy];
	mul.f32 	%f14, %f12, %f13;
	div.rn.f32 	%f15, %f11, %f14;
	cvt.f64.f32 	%fd5, %f15;
	mad.lo.s64 	%rd47, %rd42, %rd4, %rd3;
	shl.b64 	%rd48, %rd47, 2;
	add.s64 	%rd49, %rd1, %rd48;
	ld.global.f32 	%f16, [%rd49+4];
	add.s32 	%r12, %r1, 2;
	cvt.s64.s32 	%rd50, %r12;
	mad.lo.s64 	%rd51, %rd42, %rd50, %rd3;
	shl.b64 	%rd52, %rd51, 2;
	add.s64 	%rd53, %rd1, %rd52;
	ld.global.f32 	%f17, [%rd53+4];
	add.f32 	%f18, %f16, %f17;
	ld.global.f32 	%f19, [%rd46];
	add.f32 	%f20, %f18, %f19;
	ld.global.f32 	%f21, [%rd46+8];
	add.f32 	%f22, %f20, %f21;
	cvt.f64.f32 	%fd6, %f22;
	fma.rn.f64 	%fd7, %fd2, 0dC010000000000000, %fd6;
	fma.rn.f64 	%fd8, %fd7, %fd5, %fd4;
	cvt.rn.f32.f64 	%f23, %fd8;
	add.s64 	%rd54, %rd40, %rd44;
	st.global.f32 	[%rd54+4], %f23;
	ret;

}
	// .globl	_Z16d_init_timestepsPfS_
.visible .entry _Z16d_init_timestepsPfS_(
	.param .u64 .ptr .align 1 _Z16d_init_timestepsPfS__param_0,
	.param .u64 .ptr .align 1 _Z16d_init_timestepsPfS__param_1
)
{
	.reg .pred 	%p<4>;
	.reg .b32 	%r<25>;
	.reg .b32 	%f<7>;
	.reg .b64 	%rd<14>;
	.reg .b64 	%fd<44>;

	ld.param.u64 	%rd2, [_Z16d_init_timestepsPfS__param_0];
	ld.param.u64 	%rd3, [_Z16d_init_timestepsPfS__param_1];
	mov.u32 	%r6, %ctaid.x;
	mov.u32 	%r7, %ctaid.y;
	mov.u32 	%r8, %ntid.x;
	mov.u32 	%r9, %ntid.y;
	mov.u32 	%r10, %tid.x;
	mov.u32 	%r11, %tid.y;
	mad.lo.s32 	%r1, %r6, %r8, %r10;
	mad.lo.s32 	%r2, %r7, %r9, %r11;
	cvt.rn.f64.s32 	%fd6, %r1;
	ld.const.u64 	%rd4, [d_M];
	cvt.rn.f64.s64 	%fd7, %rd4;
	mul.f64 	%fd8, %fd7, 0d3FE0000000000000;
	sub.f64 	%fd9, %fd6, %fd8;
	mul.f64 	%fd10, %fd9, %fd9;
	cvt.rn.f32.s64 	%f2, %rd4;
	cvt.f64.f32 	%fd11, %f2;
	div.rn.f64 	%fd12, %fd10, %fd11;
	cvt.rn.f64.u32 	%fd13, %r2;
	ld.const.u64 	%rd1, [d_N];
	cvt.rn.f64.s64 	%fd14, %rd1;
	mul.f64 	%fd15, %fd14, 0d3FE0000000000000;
	sub.f64 	%fd16, %fd13, %fd15;
	mul.f64 	%fd17, %fd16, %fd16;
	cvt.rn.f32.s64 	%f3, %rd1;
	cvt.f64.f32 	%fd18, %f3;
	div.rn.f64 	%fd19, %fd17, %fd18;
	add.f64 	%fd20, %fd12, %fd19;
	sqrt.rn.f64 	%fd21, %fd20;
	cvt.rn.f32.f64 	%f4, %fd21;
	cvt.f64.f32 	%fd22, %f4;
	mul.f64 	%fd23, %fd22, 0dC010000000000000;
	mul.f64 	%fd1, %fd23, %fd22;
	fma.rn.f64 	%fd24, %fd1, 0d3FF71547652B82FE, 0d4338000000000000;
	{
	.reg .b32 %temp; 
	mov.b64 	{%r3, %temp}, %fd24;
	}
	mov.f64 	%fd25, 0dC338000000000000;
	add.rn.f64 	%fd26, %fd24, %fd25;
	fma.rn.f64 	%fd27, %fd26, 0dBFE62E42FEFA39EF, %fd1;
	fma.rn.f64 	%fd28, %fd26, 0dBC7ABC9E3B39803F, %fd27;
	fma.rn.f64 	%fd29, %fd28, 0d3E5ADE1569CE2BDF, 0d3E928AF3FCA213EA;
	fma.rn.f64 	%fd30, %fd29, %fd28, 0d3EC71DEE62401315;
	fma.rn.f64 	%fd31, %fd30, %fd28, 0d3EFA01997C89EB71;
	fma.rn.f64 	%fd32, %fd31, %fd28, 0d3F2A01A014761F65;
	fma.rn.f64 	%fd33, %fd32, %fd28, 0d3F56C16C1852B7AF;
	fma.rn.f64 	%fd34, %fd33, %fd28, 0d3F81111111122322;
	fma.rn.f64 	%fd35, %fd34, %fd28, 0d3FA55555555502A1;
	fma.rn.f64 	%fd36, %fd35, %fd28, 0d3FC5555555555511;
	fma.rn.f64 	%fd37, %fd36, %fd28, 0d3FE000000000000B;
	fma.rn.f64 	%fd38, %fd37, %fd28, 0d3FF0000000000000;
	fma.rn.f64 	%fd39, %fd38, %fd28, 0d3FF0000000000000;
	{
	.reg .b32 %temp; 
	mov.b64 	{%r4, %temp}, %fd39;
	}
	{
	.reg .b32 %temp; 
	mov.b64 	{%temp, %r5}, %fd39;
	}
	shl.b32 	%r12, %r3, 20;
	add.s32 	%r13, %r12, %r5;
	mov.b64 	%fd43, {%r4, %r13};
	{
	.reg .b32 %temp; 
	mov.b64 	{%temp, %r14}, %fd1;
	}
	mov.b32 	%f5, %r14;
	abs.f32 	%f1, %f5;
	setp.lt.f32 	%p1, %f1, 0f4086232B;
	@%p1 bra 	$L__BB1_3;
	setp.lt.f64 	%p2, %fd1, 0d0000000000000000;
	add.f64 	%fd40, %fd1, 0d7FF0000000000000;
	selp.f64 	%fd43, 0d0000000000000000, %fd40, %p2;
	setp.geu.f32 	%p3, %f1, 0f40874800;
	@%p3 bra 	$L__BB1_3;
	shr.u32 	%r15, %r3, 31;
	add.s32 	%r16, %r3, %r15;
	shr.s32 	%r17, %r16, 1;
	shl.b32 	%r18, %r17, 20;
	add.s32 	%r19, %r5, %r18;
	mov.b64 	%fd41, {%r4, %r19};
	sub.s32 	%r20, %r3, %r17;
	shl.b32 	%r21, %r20, 20;
	add.s32 	%r22, %r21, 1072693248;
	mov.b32 	%r23, 0;
	mov.b64 	%fd42, {%r23, %r22};
	mul.f64 	%fd43, %fd42, %fd41;
$L__BB1_3:
	cvta.to.global.u64 	%rd5, %rd3;
	cvta.to.global.u64 	%rd6, %rd2;
	cvt.rn.f32.f64 	%f6, %fd43;
	add.s32 	%r24, %r1, 1;
	cvt.s64.s32 	%rd7, %r24;
	add.s64 	%rd8, %rd1, 2;
	cvt.u64.u32 	%rd9, %r2;
	mad.lo.s64 	%rd10, %rd8, %rd7, %rd9;
	shl.b64 	%rd11, %rd10, 2;
	add.s64 	%rd12, %rd5, %rd11;
	st.global.f32 	[%rd12+4], %f6;
	add.s64 	%rd13, %rd6, %rd11;
	st.global.f32 	[%rd13+4], %f6;
	ret;

}


// ===== COMPILED SASS (sm_100) =====

	.target	sm_100

	.elftype	@"ET_EXEC"


//--------------------- .note.nv.tkinfo           --------------------------
	.section	.note.nv.tkinfo,"",@"SHT_NOTE"
	.sectionflags	@"SHF_NOTE_NV_TKINFO"
	.tkinfo
        /*0018*/ 	.word	0x00000002
        /*0030*/ 	.string	""
        /*0030*/ 	.string	"ptxas"
        /*0030*/ 	.string	"Cuda compilation tools, release 13.0, V13.0.88"
        /*0030*/ 	.string	"Build cuda_13.0.r13.0/compiler.36424714_0"
        /*0030*/ 	.string	"-arch sm_100 -m 64 "



//--------------------- .note.nv.cuinfo           --------------------------
	.section	.note.nv.cuinfo,"",@"SHT_NOTE"
	.sectionflags	@"SHF_NOTE_NV_CUINFO"
        /*0018*/ 	.short	0x0002
        /*001a*/ 	.short	0x0064
        /*001c*/ 	.short	0x0082
	.zero		2


//--------------------- .nv.info                  --------------------------
	.section	.nv.info,"",@"SHT_CUDA_INFO"
	.align	4


	//----- nvinfo : EIATTR_REGCOUNT
	.align		4
        /*0000*/ 	.byte	0x04, 0x2f
        /*0002*/ 	.short	(.L_7 - .L_6)
	.align		4
.L_6:
        /*0004*/ 	.word	index@(_Z11d_time_stepPfS_S_)
        /*0008*/ 	.word	0x0000001c


	//----- nvinfo : EIATTR_FRAME_SIZE
	.align		4
.L_7:
        /*000c*/ 	.byte	0x04, 0x11
        /*000e*/ 	.short	(.L_9 - .L_8)
	.align		4
.L_8:
        /*0010*/ 	.word	index@($__internal_2_$__cuda_sm3x_div_rn_noftz_f32_slowpath)
        /*0014*/ 	.word	0x00000000


	//----- nvinfo : EIATTR_FRAME_SIZE
	.align		4
.L_9:
        /*0018*/ 	.byte	0x04, 0x11
        /*001a*/ 	.short	(.L_11 - .L_10)
	.align		4
.L_10:
        /*001c*/ 	.word	index@(_Z11d_time_stepPfS_S_)
        /*0020*/ 	.word	0x00000000


	//----- nvinfo : EIATTR_REGCOUNT
	.align		4
.L_11:
        /*0024*/ 	.byte	0x04, 0x2f
        /*0026*/ 	.short	(.L_13 - .L_12)
	.align		4
.L_12:
        /*0028*/ 	.word	index@(_Z16d_init_timestepsPfS_)
        /*002c*/ 	.word	0x0000001d


	//----- nvinfo : EIATTR_FRAME_SIZE
	.align		4
.L_13:
        /*0030*/ 	.byte	0x04, 0x11
        /*0032*/ 	.short	(.L_15 - .L_14)
	.align		4
.L_14:
        /*0034*/ 	.word	index@($__internal_1_$__cuda_sm20_dsqrt_rn_f64_mediumpath_v1)
        /*0038*/ 	.word	0x00000000


	//----- nvinfo : EIATTR_FRAME_SIZE
	.align		4
.L_15:
        /*003c*/ 	.byte	0x04, 0x11
        /*003e*/ 	.short	(.L_17 - .L_16)
	.align		4
.L_16:
        /*0040*/ 	.word	index@($__internal_0_$__cuda_sm20_div_rn_f64_full)
        /*0044*/ 	.word	0x00000000


	//----- nvinfo : EIATTR_FRAME_SIZE
	.align		4
.L_17:
        /*0048*/ 	.byte	0x04, 0x11
        /*004a*/ 	.short	(.L_19 - .L_18)
	.align		4
.L_18:
        /*004c*/ 	.word	index@(_Z16d_init_timestepsPfS_)
        /*0050*/ 	.word	0x00000000


	//----- nvinfo : EIATTR_MIN_STACK_SIZE
	.align		4
.L_19:
        /*0054*/ 	.byte	0x04, 0x12
        /*0056*/ 	.short	(.L_21 - .L_20)
	.align		4
.L_20:
        /*0058*/ 	.word	index@(_Z16d_init_timestepsPfS_)
        /*005c*/ 	.word	0x00000000


	//----- nvinfo : EIATTR_MIN_STACK_SIZE
	.align		4
.L_21:
        /*0060*/ 	.byte	0x04, 0x12
        /*0062*/ 	.short	(.L_23 - .L_22)
	.align		4
.L_22:
        /*0064*/ 	.word	index@(_Z11d_time_stepPfS_S_)
        /*0068*/ 	.word	0x00000000
.L_23:


//--------------------- .nv.compat                --------------------------
	.section	.nv.compat,"",@"SHT_CUDA_COMPAT_INFO"
	.align	4
        /*0000*/ 	.byte	0x02, 0x09, 0x00, 0x00, 0x02, 0x02, 0x01, 0x00, 0x02, 0x05, 0x05, 0x00, 0x03, 0x07, 0x01, 0x01
        /*0010*/ 	.byte	0x02, 0x03, 0x00, 0x00, 0x02, 0x06, 0x01, 0x00, 0x04, 0x0b, 0x08, 0x00, 0x01, 0x00, 0x00, 0x00
        /*0020*/ 	.byte	0x00, 0x00, 0x00, 0x00


//--------------------- .nv.info._Z16d_init_timestepsPfS_ --------------------------
	.section	.nv.info._Z16d_init_timestepsPfS_,"",@"SHT_CUDA_INFO"
	.sectionflags	@""
	.align	4


	//----- nvinfo : EIATTR_CUDA_API_VERSION
	.align		4
        /*0000*/ 	.byte	0x04, 0x37
        /*0002*/ 	.short	(.L_25 - .L_24)
.L_24:
        /*0004*/ 	.word	0x00000082


	//----- nvinfo : EIATTR_KPARAM_INFO
	.align		4
.L_25:
        /*0008*/ 	.byte	0x04, 0x17
        /*000a*/ 	.short	(.L_27 - .L_26)
.L_26:
        /*000c*/ 	.word	0x00000000
        /*0010*/ 	.short	0x0001
        /*0012*/ 	.short	0x0008
        /*0014*/ 	.byte	0x00, 0xf5, 0x21, 0x00


	//----- nvinfo : EIATTR_KPARAM_INFO
	.align		4
.L_27:
        /*0018*/ 	.byte	0x04, 0x17
        /*001a*/ 	.short	(.L_29 - .L_28)
.L_28:
        /*001c*/ 	.word	0x00000000
        /*0020*/ 	.short	0x0000
        /*0022*/ 	.short	0x0000
        /*0024*/ 	.byte	0x00, 0xf5, 0x21, 0x00


	//----- nvinfo : EIATTR_SPARSE_MMA_MASK
	.align		4
.L_29:
        /*0028*/ 	.byte	0x03, 0x50
        /*002a*/ 	.short	0x0000


	//----- nvinfo : EIATTR_MAXREG_COUNT
	.align		4
        /*002c*/ 	.byte	0x03, 0x1b
        /*002e*/ 	.short	0x00ff


	//----- nvinfo : EIATTR_MERCURY_ISA_VERSION
	.align		4
        /*0030*/ 	.byte	0x03, 0x5f
        /*0032*/ 	.short	0x0101


	//----- nvinfo : EIATTR_VRC_CTA_INIT_COUNT
	.align		4
        /*0034*/ 	.byte	0x02, 0x4a
	.zero		1
	.zero		1


	//----- nvinfo : EIATTR_EXIT_INSTR_OFFSETS
	.align		4
        /*0038*/ 	.byte	0x04, 0x1c
        /*003a*/ 	.short	(.L_31 - .L_30)


	//   ....[0]....
.L_30:
        /*003c*/ 	.word	0x00000ae0


	//----- nvinfo : EIATTR_CRS_STACK_SIZE
	.align		4
.L_31:
        /*0040*/ 	.byte	0x04, 0x1e
        /*0042*/ 	.short	(.L_33 - .L_32)
.L_32:
        /*0044*/ 	.word	0x00000000


	//----- nvinfo : EIATTR_CBANK_PARAM_SIZE
	.align		4
.L_33:
        /*0048*/ 	.byte	0x03, 0x19
        /*004a*/ 	.short	0x0010


	//----- nvinfo : EIATTR_PARAM_CBANK
	.align		4
        /*004c*/ 	.byte	0x04, 0x0a
        /*004e*/ 	.short	(.L_35 - .L_34)
	.align		4
.L_34:
        /*0050*/ 	.word	index@(.nv.constant0._Z16d_init_timestepsPfS_)
        /*0054*/ 	.short	0x0380
        /*0056*/ 	.short	0x0010


	//----- nvinfo : EIATTR_SW_WAR
	.align		4
.L_35:
        /*0058*/ 	.byte	0x04, 0x36
        /*005a*/ 	.short	(.L_37 - .L_36)
.L_36:
        /*005c*/ 	.word	0x00000008
.L_37:


//--------------------- .nv.info._Z11d_time_stepPfS_S_ --------------------------
	.section	.nv.info._Z11d_time_stepPfS_S_,"",@"SHT_CUDA_INFO"
	.sectionflags	@""
	.align	4


	//----- nvinfo : EIATTR_CUDA_API_VERSION
	.align		4
        /*0000*/ 	.byte	0x04, 0x37
        /*0002*/ 	.short	(.L_39 - .L_38)
.L_38:
        /*0004*/ 	.word	0x00000082


	//----- nvinfo : EIATTR_KPARAM_INFO
	.align		4
.L_39:
        /*0008*/ 	.byte	0x04, 0x17
        /*000a*/ 	.short	(.L_41 - .L_40)
.L_40:
        /*000c*/ 	.word	0x00000000
        /*0010*/ 	.short	0x0002
        /*0012*/ 	.short	0x0010
        /*0014*/ 	.byte	0x00, 0xf5, 0x21, 0x00


	//----- nvinfo : EIATTR_KPARAM_INFO
	.align		4
.L_41:
        /*0018*/ 	.byte	0x04, 0x17
        /*001a*/ 	.short	(.L_43 - .L_42)
.L_42:
        /*001c*/ 	.word	0x00000000
        /*0020*/ 	.short	0x0001
        /*0022*/ 	.short	0x0008
        /*0024*/ 	.byte	0x00, 0xf5, 0x21, 0x00


	//----- nvinfo : EIATTR_KPARAM_INFO
	.align		4
.L_43:
        /*0028*/ 	.byte	0x04, 0x17
        /*002a*/ 	.short	(.L_45 - .L_44)
.L_44:
        /*002c*/ 	.word	0x00000000
        /*0030*/ 	.short	0x0000
        /*0032*/ 	.short	0x0000
        /*0034*/ 	.byte	0x00, 0xf5, 0x21, 0x00


	//----- nvinfo : EIATTR_SPARSE_MMA_MASK
	.align		4
.L_45:
        /*0038*/ 	.byte	0x03, 0x50
        /*003a*/ 	.short	0x0000


	//----- nvinfo : EIATTR_MAXREG_COUNT
	.align		4
        /*003c*/ 	.byte	0x03, 0x1b
        /*003e*/ 	.short	0x00ff


	//----- nvinfo : EIATTR_NUM_BARRIERS
	.align		4
        /*0040*/ 	.byte	0x02, 0x4c
        /*0042*/ 	.byte	0x01
	.zero		1


	//----- nvinfo : EIATTR_MERCURY_ISA_VERSION
	.align		4
        /*0044*/ 	.byte	0x03, 0x5f
        /*0046*/ 	.short	0x0101


	//----- nvinfo : EIATTR_COOP_GROUP_MASK_REGIDS
	.align		4
        /*0048*/ 	.byte	0x04, 0x29
        /*004a*/ 	.short	(.L_47 - .L_46)


	//   ....[0]....
.L_46:
        /*004c*/ 	.word	0xffffffff


	//----- nvinfo : EIATTR_COOP_GROUP_INSTR_OFFSETS
	.align		4
.L_47:
        /*0050*/ 	.byte	0x04, 0x28
        /*0052*/ 	.short	(.L_49 - .L_48)


	//   ....[0]....
.L_48:
        /*0054*/ 	.word	0x000006b0


	//----- nvinfo : EIATTR_VRC_CTA_INIT_COUNT
	.align		4
.L_49:
        /*0058*/ 	.byte	0x02, 0x4a
	.zero		1
	.zero		1


	//----- nvinfo : EIATTR_EXIT_INSTR_OFFSETS
	.align		4
        /*005c*/ 	.byte	0x04, 0x1c
        /*005e*/ 	.short	(.L_51 - .L_50)


	//   ....[0]....
.L_50:
        /*0060*/ 	.word	0x00000a50


	//----- nvinfo : EIATTR_CRS_STACK_SIZE
	.align		4
.L_51:
        /*0064*/ 	.byte	0x04, 0x1e
        /*0066*/ 	.short	(.L_53 - .L_52)
.L_52:
        /*0068*/ 	.word	0x00000000


	//----- nvinfo : EIATTR_CBANK_PARAM_SIZE
	.align		4
.L_53:
        /*006c*/ 	.byte	0x03, 0x19
        /*006e*/ 	.short	0x0018


	//----- nvinfo : EIATTR_PARAM_CBANK
	.align		4
        /*0070*/ 	.byte	0x04, 0x0a
        /*0072*/ 	.short	(.L_55 - .L_54)
	.align		4
.L_54:
        /*0074*/ 	.word	index@(.nv.constant0._Z11d_time_stepPfS_S_)
        /*0078*/ 	.short	0x0380
        /*007a*/ 	.short	0x0018


	//----- nvinfo : EIATTR_SW_WAR
	.align		4
.L_55:
        /*007c*/ 	.byte	0x04, 0x36
        /*007e*/ 	.short	(.L_57 - .L_56)
.L_56:
        /*0080*/ 	.word	0x00000008
.L_57:


//--------------------- .nv.callgraph             --------------------------
	.section	.nv.callgraph,"",@"SHT_CUDA_CALLGRAPH"
	.align	4
	.sectionentsize	8
	.align		4
        /*0000*/ 	.word	0x00000000
	.align		4
        /*0004*/ 	.word	0xffffffff
	.align		4
        /*0008*/ 	.word	0x00000000
	.align		4
        /*000c*/ 	.word	0xfffffffe
	.align		4
        /*0010*/ 	.word	0x00000000
	.align		4
        /*0014*/ 	.word	0xfffffffd
	.align		4
        /*0018*/ 	.word	0x00000000
	.align		4
        /*001c*/ 	.word	0xfffffffc


//--------------------- .nv.constant3             --------------------------
	.section	.nv.constant3,"a",@progbits
	.align	8
.nv.constant3:
	.type		d_N,@object
	.size		d_N,(d_M - d_N)
d_N:
	.zero		8
	.type		d_M,@object
	.size		d_M,(d_c - d_M)
d_M:
	.zero		8
	.type		d_c,@object
	.size		d_c,(d_dx - d_c)
d_c:
	.zero		4
	.type		d_dx,@object
	.size		d_dx,(d_dy - d_dx)
d_dx:
	.zero		4
	.type		d_dy,@object
	.size		d_dy,(d_dt - d_dy)
d_dy:
	.zero		4
	.type		d_dt,@object
	.size		d_dt,(.L_5 - d_dt)
d_dt:
	.zero		4
.L_5:


//--------------------- .text._Z16d_init_timestepsPfS_ --------------------------
	.section	.text._Z16d_init_timestepsPfS_,"ax",@progbits
	.align	128
        .global         _Z16d_init_timestepsPfS_
        .type           _Z16d_init_timestepsPfS_,@function
        .size           _Z16d_init_timestepsPfS_,(.L_x_33 - _Z16d_init_timestepsPfS_)
        .other          _Z16d_init_timestepsPfS_,@"STO_CUDA_ENTRY STV_DEFAULT"
_Z16d_init_timestepsPfS_:
.text._Z16d_init_timestepsPfS_:
[----:B------:R-:W-:Y:S01]  /*0000*/  LDC R1, c[0x0][0x37c] ;  /* 0x0000df00ff017b82 */ /* 0x000fe20000000800 */
[----:B------:R-:W0:Y:S01]  /*0010*/  LDCU.64 UR6, c[0x3][0x8] ;  /* 0x00c00100ff0677ac */ /* 0x000e220008000a00 */
[----:B------:R-:W1:Y:S06]  /*0020*/  S2R R3, SR_TID.X ;  /* 0x0000000000037919 */ /* 0x000e6c0000002100 */
[----:B------:R-:W1:Y:S01]  /*0030*/  S2UR UR4, SR_CTAID.X ;  /* 0x00000000000479c3 */ /* 0x000e620000002500 */
[----:B------:R-:W-:Y:S01]  /*0040*/  IMAD.MOV.U32 R8, RZ, RZ, 0x1 ;  /* 0x00000001ff087424 */ /* 0x000fe200078e00ff */
[----:B------:R-:W-:Y:S01]  /*0050*/  BSSY.RECONVERGENT B0, `(.L_x_0) ;  /* 0x0000021000007945 */ /* 0x000fe20003800200 */
[----:B------:R-:W2:Y:S05]  /*0060*/  S2R R13, SR_TID.Y ;  /* 0x00000000000d7919 */ /* 0x000eaa0000002200 */
[----:B------:R-:W1:Y:S01]  /*0070*/  LDC R0, c[0x0][0x360] ;  /* 0x0000d800ff007b82 */ /* 0x000e620000000800 */
[----:B0-----:R-:W0:Y:S07]  /*0080*/  I2F.S64 R4, UR6 ;  /* 0x0000000600047d12 */ /* 0x001e2e0008301400 */
[----:B------:R-:W2:Y:S01]  /*0090*/  LDC R12, c[0x0][0x364] ;  /* 0x0000d900ff0c7b82 */ /* 0x000ea20000000800 */
[----:B------:R-:W-:Y:S08]  /*00a0*/  I2F.F64.S64 R6, UR6 ;  /* 0x0000000600067d12 */ /* 0x000ff00008301c00 */
[----:B0-----:R-:W0:Y:S01]  /*00b0*/  F2F.F64.F32 R4, R4 ;  /* 0x0000000400047310 */ /* 0x001e220000201800 */
[----:B-1----:R-:W-:Y:S01]  /*00c0*/  IMAD R0, R0, UR4, R3 ;  /* 0x0000000400007c24 */ /* 0x002fe2000f8e0203 */
[----:B------:R-:W2:Y:S06]  /*00d0*/  S2UR UR4, SR_CTAID.Y ;  /* 0x00000000000479c3 */ /* 0x000eac0000002600 */
[----:B------:R-:W1:Y:S08]  /*00e0*/  I2F.F64 R2, R0 ;  /* 0x0000000000027312 */ /* 0x000e700000201c00 */
[----:B0-----:R-:W0:Y:S01]  /*00f0*/  MUFU.RCP64H R9, R5 ;  /* 0x0000000500097308 */ /* 0x001e220000001800 */
[----:B-1----:R-:W-:-:S02]  /*0100*/  DFMA R2, R6, -0.5, R2 ;  /* 0xbfe000000602782b */ /* 0x002fc40000000002 */
[----:B0-----:R-:W-:-:S08]  /*0110*/  DFMA R10, -R4, R8, 1 ;  /* 0x3ff00000040a742b */ /* 0x001fd00000000108 */
[----:B------:R-:W-:-:S08]  /*0120*/  DFMA R10, R10, R10, R10 ;  /* 0x0000000a0a0a722b */ /* 0x000fd0000000000a */
[----:B------:R-:W-:Y:S02]  /*0130*/  DFMA R10, R8, R10, R8 ;  /* 0x0000000a080a722b */ /* 0x000fe40000000008 */
[----:B------:R-:W-:-:S06]  /*0140*/  DMUL R8, R2, R2 ;  /* 0x0000000202087228 */ /* 0x000fcc0000000000 */
[----:B------:R-:W-:-:S04]  /*0150*/  DFMA R6, -R4, R10, 1 ;  /* 0x3ff000000406742b */ /* 0x000fc8000000010a */
[----:B------:R-:W-:-:S04]  /*0160*/  FSETP.GEU.AND P1, PT, |R9|, 6.5827683646048100446e-37, PT ;  /* 0x036000000900780b */ /* 0x000fc80003f2e200 */
[----:B------:R-:W-:-:S08]  /*0170*/  DFMA R6, R10, R6, R10 ;  /* 0x000000060a06722b */ /* 0x000fd0000000000a */
[----:B------:R-:W-:-:S08]  /*0180*/  DMUL R2, R8, R6 ;  /* 0x0000000608027228 */ /* 0x000fd00000000000 */
[----:B------:R-:W-:-:S08]  /*0190*/  DFMA R10, -R4, R2, R8 ;  /* 0x00000002040a722b */ /* 0x000fd00000000108 */
[----:B------:R-:W-:-:S10]  /*01a0*/  DFMA R2, R6, R10, R2 ;  /* 0x0000000a0602722b */ /* 0x000fd40000000002 */
[----:B------:R-:W-:-:S05]  /*01b0*/  FFMA R6, RZ, R5, R3 ;  /* 0x00000005ff067223 */ /* 0x000fca0000000003 */
[----:B------:R-:W-:Y:S01]  /*01c0*/  FSETP.GT.AND P0, PT, |R6|, 1.469367938527859385e-39, PT ;  /* 0x001000000600780b */ /* 0x000fe20003f04200 */
[----:B--2---:R-:W-:-:S12]  /*01d0*/  IMAD R6, R12, UR4, R13 ;  /* 0x000000040c067c24 */ /* 0x004fd8000f8e020d */
[----:B------:R-:W-:Y:S05]  /*01e0*/  @P0 BRA P1, `(.L_x_1) ;  /* 0x00000000001c0947 */ /* 0x000fea0000800000 */
[----:B------:R-:W-:Y:S01]  /*01f0*/  IMAD.MOV.U32 R12, RZ, RZ, R8 ;  /* 0x000000ffff0c7224 */ /* 0x000fe200078e0008 */
[----:B------:R-:W-:Y:S01]  /*0200*/  MOV R14, 0x240 ;  /* 0x00000240000e7802 */ /* 0x000fe20000000f00 */
[----:B------:R-:W-:Y:S02]  /*0210*/  IMAD.MOV.U32 R13, RZ, RZ, R9 ;  /* 0x000000ffff0d7224 */ /* 0x000fe400078e0009 */
[----:B------:R-:W-:-:S07]  /*0220*/  IMAD.MOV.U32 R11, RZ, RZ, R5 ;  /* 0x000000ffff0b7224 */ /* 0x000fce00078e0005 */
[----:B------:R-:W-:Y:S05]  /*0230*/  CALL.REL.NOINC `($__internal_0_$__cuda_sm20_div_rn_f64_full) ;  /* 0x00000008002c7944 */ /* 0x000fea0003c00000 */
[----:B------:R-:W-:Y:S02]  /*0240*/  IMAD.MOV.U32 R2, RZ, RZ, R4 ;  /* 0x000000ffff027224 */ /* 0x000fe400078e0004 */
[----:B------:R-:W-:-:S07]  /*0250*/  IMAD.MOV.U32 R3, RZ, RZ, R5 ;  /* 0x000000ffff037224 */ /* 0x000fce00078e0005 */
.L_x_1:
[----:B------:R-:W-:Y:S05]  /*0260*/  BSYNC.RECONVERGENT B0 ;  /* 0x0000000000007941 */ /* 0x000fea0003800200 */
.L_x_0:
[----:B------:R-:W0:Y:S01]  /*0270*/  LDCU.64 UR4, c[0x3][URZ] ;  /* 0x00c00000ff0477ac */ /* 0x000e220008000a00 */
[----:B------:R-:W-:Y:S01]  /*0280*/  IMAD.MOV.U32 R12, RZ, RZ, 0x1 ;  /* 0x00000001ff0c7424 */ /* 0x000fe200078e00ff */
[----:B------:R-:W-:Y:S01]  /*0290*/  I2F.F64.U32 R4, R6 ;  /* 0x0000000600047312 */ /* 0x000fe20000201800 */
[----:B------:R-:W-:Y:S07]  /*02a0*/  BSSY.RECONVERGENT B0, `(.L_x_2) ;  /* 0x0000019000007945 */ /* 0x000fee0003800200 */
[----:B0-----:R-:W0:Y:S08]  /*02b0*/  I2F.S64 R8, UR4 ;  /* 0x0000000400087d12 */ /* 0x001e300008301400 */
[----:B------:R-:W1:Y:S08]  /*02c0*/  I2F.F64.S64 R10, UR4 ;  /* 0x00000004000a7d12 */ /* 0x000e700008301c00 */
[----:B0-----:R-:W0:Y:S01]  /*02d0*/  F2F.F64.F32 R8, R8 ;  /* 0x0000000800087310 */ /* 0x001e220000201800 */
[----:B-1----:R-:W-:-:S07]  /*02e0*/  DFMA R4, R10, -0.5, R4 ;  /* 0xbfe000000a04782b */ /* 0x002fce0000000004 */
[----:B0-----:R-:W0:Y:S01]  /*02f0*/  MUFU.RCP64H R13, R9 ;  /* 0x00000009000d7308 */ /* 0x001e220000001800 */
[----:B------:R-:W-:-:S10]  /*0300*/  DMUL R10, R4, R4 ;  /* 0x00000004040a7228 */ /* 0x000fd40000000000 */
[----:B------:R-:W-:Y:S01]  /*0310*/  FSETP.GEU.AND P1, PT, |R11|, 6.5827683646048100446e-37, PT ;  /* 0x036000000b00780b */ /* 0x000fe20003f2e200 */
[----:B0-----:R-:W-:-:S08]  /*0320*/  DFMA R14, -R8, R12, 1 ;  /* 0x3ff00000080e742b */ /* 0x001fd0000000010c */
[----:B------:R-:W-:-:S08]  /*0330*/  DFMA R14, R14, R14, R14 ;  /* 0x0000000e0e0e722b */ /* 0x000fd0000000000e */
[----:B------:R-:W-:-:S08]  /*0340*/  DFMA R14, R12, R14, R12 ;  /* 0x0000000e0c0e722b */ /* 0x000fd0000000000c */
[----:B------:R-:W-:-:S08]  /*0350*/  DFMA R12, -R8, R14, 1 ;  /* 0x3ff00000080c742b */ /* 0x000fd0000000010e */
[----:B------:R-:W-:-:S08]  /*0360*/  DFMA R12, R14, R12, R14 ;  /* 0x0000000c0e0c722b */ /* 0x000fd0000000000e */
[----:B------:R-:W-:-:S08]  /*0370*/  DMUL R4, R10, R12 ;  /* 0x0000000c0a047228 */ /* 0x000fd00000000000 */
[----:B------:R-:W-:-:S08]  /*0380*/  DFMA R14, -R8, R4, R10 ;  /* 0x00000004080e722b */ /* 0x000fd0000000010a */
[----:B------:R-:W-:-:S10]  /*0390*/  DFMA R4, R12, R14, R4 ;  /* 0x0000000e0c04722b */ /* 0x000fd40000000004 */
[----:B------:R-:W-:-:S05]  /*03a0*/  FFMA R12, RZ, R9, R5 ;  /* 0x00000009ff0c7223 */ /* 0x000fca0000000005 */
[----:B------:R-:W-:-:S13]  /*03b0*/  FSETP.GT.AND P0, PT, |R12|, 1.469367938527859385e-39, PT ;  /* 0x001000000c00780b */ /* 0x000fda0003f04200 */
[----:B------:R-:W-:Y:S05]  /*03c0*/  @P0 BRA P1, `(.L_x_3) ;  /* 0x0000000000180947 */ /* 0x000fea0000800000 */
[----:B------:R-:W-:Y:S01]  /*03d0*/  IMAD.MOV.U32 R13, RZ, RZ, R11 ;  /* 0x000000ffff0d7224 */ /* 0x000fe200078e000b */
[----:B------:R-:W-:Y:S01]  /*03e0*/  MOV R11, R9 ;  /* 0x00000009000b7202 */ /* 0x000fe20000000f00 */
[----:B------:R-:W-:Y:S01]  /*03f0*/  IMAD.MOV.U32 R12, RZ, RZ, R10 ;  /* 0x000000ffff0c7224 */ /* 0x000fe200078e000a */
[----:B------:R-:W-:Y:S01]  /*0400*/  MOV R14, 0x430 ;  /* 0x00000430000e7802 */ /* 0x000fe20000000f00 */
[----:B------:R-:W-:-:S07]  /*0410*/  IMAD.MOV.U32 R4, RZ, RZ, R8 ;  /* 0x000000ffff047224 */ /* 0x000fce00078e0008 */
[----:B------:R-:W-:Y:S05]  /*0420*/  CALL.REL.NOINC `($__internal_0_$__cuda_sm20_div_rn_f64_full) ;  /* 0x0000000400b07944 */ /* 0x000fea0003c00000 */
.L_x_3:
[----:B------:R-:W-:Y:S05]  /*0430*/  BSYNC.RECONVERGENT B0 ;  /* 0x0000000000007941 */ /* 0x000fea0003800200 */
.L_x_2:
[----:B------:R-:W-:Y:S01]  /*0440*/  DADD R8, R4, R2 ;  /* 0x0000000004087229 */ /* 0x000fe20000000002 */
[----:B------:R-:W-:Y:S01]  /*0450*/  IMAD.MOV.U32 R10, RZ, RZ, 0x0 ;  /* 0x00000000ff0a7424 */ /* 0x000fe200078e00ff */
[----:B------:R-:W-:Y:S01]  /*0460*/  BSSY.RECONVERGENT B0, `(.L_x_4) ;  /* 0x0000012000007945 */ /* 0x000fe20003800200 */
[----:B------:R-:W-:-:S03]  /*0470*/  IMAD.MOV.U32 R11, RZ, RZ, 0x3fd80000 ;  /* 0x3fd80000ff0b7424 */ /* 0x000fc600078e00ff */
[----:B------:R-:W0:Y:S04]  /*0480*/  MUFU.RSQ64H R5, R9 ;  /* 0x0000000900057308 */ /* 0x000e280000001c00 */
[----:B------:R-:W-:-:S05]  /*0490*/  VIADD R4, R9, 0xfcb00000 ;  /* 0xfcb0000009047836 */ /* 0x000fca0000000000 */
[----:B------:R-:W-:Y:S01]  /*04a0*/  ISETP.GE.U32.AND P0, PT, R4, 0x7ca00000, PT ;  /* 0x7ca000000400780c */ /* 0x000fe20003f06070 */
[----:B0-----:R-:W-:-:S08]  /*04b0*/  DMUL R2, R4, R4 ;  /* 0x0000000404027228 */ /* 0x001fd00000000000 */
[----:B------:R-:W-:-:S08]  /*04c0*/  DFMA R2, R8, -R2, 1 ;  /* 0x3ff000000802742b */ /* 0x000fd00000000802 */
[----:B------:R-:W-:Y:S02]  /*04d0*/  DFMA R10, R2, R10, 0.5 ;  /* 0x3fe00000020a742b */ /* 0x000fe4000000000a */
[----:B------:R-:W-:-:S08]  /*04e0*/  DMUL R2, R4, R2 ;  /* 0x0000000204027228 */ /* 0x000fd00000000000 */
[----:B------:R-:W-:-:S08]  /*04f0*/  DFMA R14, R10, R2, R4 ;  /* 0x000000020a0e722b */ /* 0x000fd00000000004 */
[----:B------:R-:W-:Y:S02]  /*0500*/  DMUL R16, R8, R14 ;  /* 0x0000000e08107228 */ /* 0x000fe40000000000 */
[----:B------:R-:W-:Y:S02]  /*0510*/  VIADD R13, R15, 0xfff00000 ;  /* 0xfff000000f0d7836 */ /* 0x000fe40000000000 */
[----:B------:R-:W-:-:S04]  /*0520*/  IMAD.MOV.U32 R12, RZ, RZ, R14 ;  /* 0x000000ffff0c7224 */ /* 0x000fc800078e000e */
[----:B------:R-:W-:-:S08]  /*0530*/  DFMA R18, R16, -R16, R8 ;  /* 0x800000101012722b */ /* 0x000fd00000000008 */
[----:B------:R-:W-:Y:S01]  /*0540*/  DFMA R10, R18, R12, R16 ;  /* 0x0000000c120a722b */ /* 0x000fe20000000010 */
[----:B------:R-:W-:Y:S10]  /*0550*/  @!P0 BRA `(.L_x_5) ;  /* 0x0000000000088947 */ /* 0x000ff40003800000 */
[----:B------:R-:W-:-:S07]  /*0560*/  MOV R2, 0x580 ;  /* 0x0000058000027802 */ /* 0x000fce0000000f00 */
[----:B------:R-:W-:Y:S05]  /*0570*/  CALL.REL.NOINC `($__internal_1_$__cuda_sm20_dsqrt_rn_f64_mediumpath_v1) ;  /* 0x0000000800d47944 */ /* 0x000fea0003c00000 */
.L_x_5:
[----:B------:R-:W-:Y:S05]  /*0580*/  BSYNC.RECONVERGENT B0 ;  /* 0x0000000000007941 */ /* 0x000fea0003800200 */
.L_x_4:
[----:B------:R0:W1:Y:S01]  /*0590*/  F2F.F32.F64 R14, R10 ;  /* 0x0000000a000e7310 */ /* 0x0000620000301000 */
[----:B------:R-:W-:Y:S01]  /*05a0*/  UMOV UR4, 0xfefa39ef ;  /* 0xfefa39ef00047882 */ /* 0x000fe20000000000 */
[----:B------:R-:W-:Y:S01]  /*05b0*/  UMOV UR5, 0x3fe62e42 ;  /* 0x3fe62e4200057882 */ /* 0x000fe20000000000 */
[----:B------:R-:W-:Y:S01]  /*05c0*/  BSSY.RECONVERGENT B0, `(.L_x_6) ;  /* 0x000003c000007945 */ /* 0x000fe20003800200 */
[----:B0-----:R-:W-:Y:S01]  /*05d0*/  IMAD.MOV.U32 R10, RZ, RZ, -0x35dec16 ;  /* 0xfca213eaff0a7424 */ /* 0x001fe200078e00ff */
[----:B------:R-:W-:-:S03]  /*05e0*/  MOV R11, 0x3e928af3 ;  /* 0x3e928af3000b7802 */ /* 0x000fc60000000f00 */
[----:B-1----:R-:W0:Y:S02]  /*05f0*/  F2F.F64.F32 R2, R14 ;  /* 0x0000000e00027310 */ /* 0x002e240000201800 */
[----:B0-----:R-:W-:-:S08]  /*0600*/  DMUL R4, R2, -4 ;  /* 0xc010000002047828 */ /* 0x001fd00000000000 */
[----:B------:R-:W-:Y:S01]  /*0610*/  DMUL R2, R2, R4 ;  /* 0x0000000402027228 */ /* 0x000fe20000000000 */
[----:B------:R-:W-:Y:S02]  /*0620*/  IMAD.MOV.U32 R4, RZ, RZ, 0x652b82fe ;  /* 0x652b82feff047424 */ /* 0x000fe400078e00ff */
[----:B------:R-:W-:-:S06]  /*0630*/  IMAD.MOV.U32 R5, RZ, RZ, 0x3ff71547 ;  /* 0x3ff71547ff057424 */ /* 0x000fcc00078e00ff */
[----:B------:R-:W-:Y:S01]  /*0640*/  DFMA R4, R2, R4, 6.75539944105574400000e+15 ;  /* 0x433800000204742b */ /* 0x000fe20000000004 */
[----:B------:R-:W-:-:S07]  /*0650*/  FSETP.GEU.AND P0, PT, |R3|, 4.1917929649353027344, PT ;  /* 0x4086232b0300780b */ /* 0x000fce0003f0e200 */
[----:B------:R-:W-:-:S08]  /*0660*/  DADD R8, R4, -6.75539944105574400000e+15 ;  /* 0xc338000004087429 */ /* 0x000fd00000000000 */
[----:B------:R-:W-:Y:S01]  /*0670*/  DFMA R12, R8, -UR4, R2 ;  /* 0x80000004080c7c2b */ /* 0x000fe20008000002 */
[----:B------:R-:W-:Y:S01]  /*0680*/  UMOV UR4, 0x3b39803f ;  /* 0x3b39803f00047882 */ /* 0x000fe20000000000 */
[----:B------:R-:W-:-:S06]  /*0690*/  UMOV UR5, 0x3c7abc9e ;  /* 0x3c7abc9e00057882 */ /* 0x000fcc0000000000 */
[----:B------:R-:W-:Y:S01]  /*06a0*/  DFMA R8, R8, -UR4, R12 ;  /* 0x8000000408087c2b */ /* 0x000fe2000800000c */
[----:B------:R-:W-:Y:S01]  /*06b0*/  UMOV UR4, 0x69ce2bdf ;  /* 0x69ce2bdf00047882 */ /* 0x000fe20000000000 */
[----:B------:R-:W-:-:S06]  /*06c0*/  UMOV UR5, 0x3e5ade15 ;  /* 0x3e5ade1500057882 */ /* 0x000fcc0000000000 */
[----:B------:R-:W-:Y:S01]  /*06d0*/  DFMA R10, R8, UR4, R10 ;  /* 0x00000004080a7c2b */ /* 0x000fe2000800000a */
[----:B------:R-:W-:Y:S01]  /*06e0*/  UMOV UR4, 0x62401315 ;  /* 0x6240131500047882 */ /* 0x000fe20000000000 */
[----:B------:R-:W-:-:S06]  /*06f0*/  UMOV UR5, 0x3ec71dee ;  /* 0x3ec71dee00057882 */ /* 0x000fcc0000000000 */
[----:B------:R-:W-:Y:S01]  /*0700*/  DFMA R10, R8, R10, UR4 ;  /* 0x00000004080a7e2b */ /* 0x000fe2000800000a */
        /* <DEDUP_REMOVED lines=20> */
[----:B------:R-:W-:-:S08]  /*0850*/  DFMA R10, R8, R10, UR4 ;  /* 0x00000004080a7e2b */ /* 0x000fd0000800000a */
[----:B------:R-:W-:-:S08]  /*0860*/  DFMA R10, R8, R10, 1 ;  /* 0x3ff00000080a742b */ /* 0x000fd0000000000a */
[----:B------:R-:W-:-:S10]  /*0870*/  DFMA R10, R8, R10, 1 ;  /* 0x3ff00000080a742b */ /* 0x000fd4000000000a */
[----:B------:R-:W-:Y:S02]  /*0880*/  IMAD R9, R4, 0x100000, R11 ;  /* 0x0010000004097824 */ /* 0x000fe400078e020b */
[----:B------:R-:W-:Y:S01]  /*0890*/  IMAD.MOV.U32 R8, RZ, RZ, R10 ;  /* 0x000000ffff087224 */ /* 0x000fe200078e000a */
[----:B------:R-:W-:Y:S06]  /*08a0*/  @!P0 BRA `(.L_x_7) ;  /* 0x0000000000348947 */ /* 0x000fec0003800000 */
[----:B------:R-:W-:Y:S01]  /*08b0*/  FSETP.GEU.AND P1, PT, |R3|, 4.2275390625, PT ;  /* 0x408748000300780b */ /* 0x000fe20003f2e200 */
[C---:B------:R-:W-:Y:S02]  /*08c0*/  DADD R8, R2.reuse, +INF ;  /* 0x7ff0000002087429 */ /* 0x040fe40000000000 */
[----:B------:R-:W-:-:S08]  /*08d0*/  DSETP.GEU.AND P0, PT, R2, RZ, PT ;  /* 0x000000ff0200722a */ /* 0x000fd00003f0e000 */
[----:B------:R-:W-:Y:S02]  /*08e0*/  FSEL R8, R8, RZ, P0 ;  /* 0x000000ff08087208 */ /* 0x000fe40000000000 */
[----:B------:R-:W-:Y:S01]  /*08f0*/  @!P1 LEA.HI R5, R4, R4, RZ, 0x1 ;  /* 0x0000000404059211 */ /* 0x000fe200078f08ff */
[----:B------:R-:W-:Y:S01]  /*0900*/  @!P1 IMAD.MOV.U32 R2, RZ, RZ, R10 ;  /* 0x000000ffff029224 */ /* 0x000fe200078e000a */
[----:B------:R-:W-:Y:S02]  /*0910*/  FSEL R9, R9, RZ, P0 ;  /* 0x000000ff09097208 */ /* 0x000fe40000000000 */
[----:B------:R-:W-:-:S05]  /*0920*/  @!P1 SHF.R.S32.HI R5, RZ, 0x1, R5 ;  /* 0x00000001ff059819 */ /* 0x000fca0000011405 */
[----:B------:R-:W-:Y:S02]  /*0930*/  @!P1 IMAD.IADD R4, R4, 0x1, -R5 ;  /* 0x0000000104049824 */ /* 0x000fe400078e0a05 */
[----:B------:R-:W-:-:S03]  /*0940*/  @!P1 IMAD R3, R5, 0x100000, R11 ;  /* 0x0010000005039824 */ /* 0x000fc600078e020b */
[----:B------:R-:W-:Y:S01]  /*0950*/  @!P1 LEA R5, R4, 0x3ff00000, 0x14 ;  /* 0x3ff0000004059811 */ /* 0x000fe200078ea0ff */
[----:B------:R-:W-:-:S06]  /*0960*/  @!P1 IMAD.MOV.U32 R4, RZ, RZ, RZ ;  /* 0x000000ffff049224 */ /* 0x000fcc00078e00ff */
[----:B------:R-:W-:-:S11]  /*0970*/  @!P1 DMUL R8, R2, R4 ;  /* 0x0000000402089228 */ /* 0x000fd60000000000 */
.L_x_7:
[----:B------:R-:W-:Y:S05]  /*0980*/  BSYNC.RECONVERGENT B0 ;  /* 0x0000000000007941 */ /* 0x000fea0003800200 */
.L_x_6:
[----:B------:R-:W0:Y:S01]  /*0990*/  LDCU.64 UR4, c[0x3][URZ] ;  /* 0x00c00000ff0477ac */ /* 0x000e220008000a00 */
[----:B------:R-:W-:Y:S01]  /*09a0*/  VIADD R3, R0, 0x1 ;  /* 0x0000000100037836 */ /* 0x000fe20000000000 */
[----:B------:R-:W1:Y:S01]  /*09b0*/  F2F.F32.F64 R9, R8 ;  /* 0x0000000800097310 */ /* 0x000e620000301000 */
[----:B------:R-:W-:Y:S01]  /*09c0*/  IMAD.MOV.U32 R7, RZ, RZ, RZ ;  /* 0x000000ffff077224 */ /* 0x000fe200078e00ff */
[----:B------:R-:W2:Y:S02]  /*09d0*/  LDCU.128 UR8, c[0x0][0x380] ;  /* 0x00007000ff0877ac */ /* 0x000ea40008000c00 */
[----:B------:R-:W-:Y:S01]  /*09e0*/  SHF.R.S32.HI R0, RZ, 0x1f, R3 ;  /* 0x0000001fff007819 */ /* 0x000fe20000011403 */
[----:B0-----:R-:W-:-:S04]  /*09f0*/  UIADD3 UR4, UP0, UPT, UR4, 0x2, URZ ;  /* 0x0000000204047890 */ /* 0x001fc8000ff1e0ff */
[----:B------:R-:W-:Y:S02]  /*0a00*/  UIADD3.X UR5, UPT, UPT, URZ, UR5, URZ, UP0, !UPT ;  /* 0x00000005ff057290 */ /* 0x000fe400087fe4ff */
[----:B------:R-:W-:-:S04]  /*0a10*/  IMAD.WIDE.U32 R6, R3, UR4, R6 ;  /* 0x0000000403067c25 */ /* 0x000fc8000f8e0006 */
[----:B------:R-:W-:Y:S02]  /*0a20*/  IMAD R5, R3, UR5, RZ ;  /* 0x0000000503057c24 */ /* 0x000fe4000f8e02ff */
[----:B------:R-:W-:Y:S02]  /*0a30*/  IMAD.SHL.U32 R4, R6, 0x4, RZ ;  /* 0x0000000406047824 */ /* 0x000fe400078e00ff */
[----:B------:R-:W-:Y:S01]  /*0a40*/  IMAD R3, R0, UR4, R5 ;  /* 0x0000000400037c24 */ /* 0x000fe2000f8e0205 */
[----:B------:R-:W1:Y:S02]  /*0a50*/  LDCU.64 UR4, c[0x0][0x358] ;  /* 0x00006b00ff0477ac */ /* 0x000e640008000a00 */
[C---:B--2---:R-:W-:Y:S02]  /*0a60*/  IADD3 R2, P0, PT, R4.reuse, UR10, RZ ;  /* 0x0000000a04027c10 */ /* 0x044fe4000ff1e0ff */
[----:B------:R-:W-:Y:S02]  /*0a70*/  IADD3 R3, PT, PT, R7, R3, RZ ;  /* 0x0000000307037210 */ /* 0x000fe40007ffe0ff */
[----:B------:R-:W-:-:S02]  /*0a80*/  IADD3 R4, P1, PT, R4, UR8, RZ ;  /* 0x0000000804047c10 */ /* 0x000fc4000ff3e0ff */
[----:B------:R-:W-:-:S04]  /*0a90*/  SHF.L.U64.HI R6, R6, 0x2, R3 ;  /* 0x0000000206067819 */ /* 0x000fc80000010203 */
[C---:B------:R-:W-:Y:S02]  /*0aa0*/  IADD3.X R3, PT, PT, R6.reuse, UR11, RZ, P0, !PT ;  /* 0x0000000b06037c10 */ /* 0x040fe400087fe4ff */
[----:B------:R-:W-:-:S03]  /*0ab0*/  IADD3.X R5, PT, PT, R6, UR9, RZ, P1, !PT ;  /* 0x0000000906057c10 */ /* 0x000fc60008ffe4ff */
[----:B-1----:R-:W-:Y:S04]  /*0ac0*/  STG.E desc[UR4][R2.64+0x4], R9 ;  /* 0x0000040902007986 */ /* 0x002fe8000c101904 */
[----:B------:R-:W-:Y:S01]  /*0ad0*/  STG.E desc[UR4][R4.64+0x4], R9 ;  /* 0x0000040904007986 */ /* 0x000fe2000c101904 */
[----:B------:R-:W-:Y:S05]  /*0ae0*/  EXIT ;  /* 0x000000000000794d */ /* 0x000fea0003800000 */
        .weak           $__internal_0_$__cuda_sm20_div_rn_f64_full
        .type           $__internal_0_$__cuda_sm20_div_rn_f64_full,@function
        .size           $__internal_0_$__cuda_sm20_div_rn_f64_full,($__internal_1_$__cuda_sm20_dsqrt_rn_f64_mediumpath_v1 - $__internal_0_$__cuda_sm20_div_rn_f64_full)
$__internal_0_$__cuda_sm20_div_rn_f64_full:
[C---:B------:R-:W-:Y:S01]  /*0af0*/  FSETP.GEU.AND P0, PT, |R11|.reuse, 1.469367938527859385e-39, PT ;  /* 0x001000000b00780b */ /* 0x040fe20003f0e200 */
[--C-:B------:R-:W-:Y:S01]  /*0b00*/  IMAD.MOV.U32 R10, RZ, RZ, R4.reuse ;  /* 0x000000ffff0a7224 */ /* 0x100fe200078e0004 */
[----:B------:R-:W-:Y:S01]  /*0b10*/  LOP3.LUT R8, R11, 0x800fffff, RZ, 0xc0, !PT ;  /* 0x800fffff0b087812 */ /* 0x000fe200078ec0ff */
[----:B------:R-:W-:Y:S01]  /*0b20*/  IMAD.MOV.U32 R18, RZ, RZ, 0x1 ;  /* 0x00000001ff127424 */ /* 0x000fe200078e00ff */
[C---:B------:R-:W-:Y:S01]  /*0b30*/  FSETP.GEU.AND P2, PT, |R13|.reuse, 1.469367938527859385e-39, PT ;  /* 0x001000000d00780b */ /* 0x040fe20003f4e200 */
[----:B------:R-:W-:Y:S01]  /*0b40*/  BSSY.RECONVERGENT B1, `(.L_x_8) ;  /* 0x0000054000017945 */ /* 0x000fe20003800200 */
[----:B------:R-:W-:Y:S01]  /*0b50*/  LOP3.LUT R9, R8, 0x3ff00000, RZ, 0xfc, !PT ;  /* 0x3ff0000008097812 */ /* 0x000fe200078efcff */
[----:B------:R-:W-:Y:S01]  /*0b60*/  IMAD.MOV.U32 R8, RZ, RZ, R4 ;  /* 0x000000ffff087224 */ /* 0x000fe200078e0004 */
[----:B------:R-:W-:Y:S02]  /*0b70*/  LOP3.LUT R16, R13, 0x7ff00000, RZ, 0xc0, !PT ;  /* 0x7ff000000d107812 */ /* 0x000fe400078ec0ff */
[----:B------:R-:W-:-:S03]  /*0b80*/  LOP3.LUT R17, R11, 0x7ff00000, RZ, 0xc0, !PT ;  /* 0x7ff000000b117812 */ /* 0x000fc600078ec0ff */
[----:B------:R-:W-:Y:S01]  /*0b90*/  @!P0 DMUL R8, R10, 8.98846567431157953865e+307 ;  /* 0x7fe000000a088828 */ /* 0x000fe20000000000 */
[CC--:B------:R-:W-:Y:S01]  /*0ba0*/  ISETP.GE.U32.AND P1, PT, R16.reuse, R17.reuse, PT ;  /* 0x000000111000720c */ /* 0x0c0fe20003f26070 */
[----:B------:R-:W-:Y:S01]  /*0bb0*/  IMAD.MOV.U32 R24, RZ, RZ, R16 ;  /* 0x000000ffff187224 */ /* 0x000fe200078e0010 */
[----:B------:R-:W-:Y:S02]  /*0bc0*/  MOV R25, R17 ;  /* 0x0000001100197202 */ /* 0x000fe40000000f00 */
[----:B------:R-:W-:Y:S01]  /*0bd0*/  @!P2 LOP3.LUT R15, R11, 0x7ff00000, RZ, 0xc0, !PT ;  /* 0x7ff000000b0fa812 */ /* 0x000fe200078ec0ff */
[----:B------:R-:W0:Y:S03]  /*0be0*/  MUFU.RCP64H R19, R9 ;  /* 0x0000000900137308 */ /* 0x000e260000001800 */
[----:B------:R-:W-:Y:S01]  /*0bf0*/  @!P2 ISETP.GE.U32.AND P3, PT, R16, R15, PT ;  /* 0x0000000f1000a20c */ /* 0x000fe20003f66070 */
[----:B------:R-:W-:Y:S01]  /*0c00*/  IMAD.MOV.U32 R15, RZ, RZ, 0x1ca00000 ;  /* 0x1ca00000ff0f7424 */ /* 0x000fe200078e00ff */
[----:B------:R-:W-:-:S04]  /*0c10*/  @!P0 LOP3.LUT R25, R9, 0x7ff00000, RZ, 0xc0, !PT ;  /* 0x7ff0000009198812 */ /* 0x000fc800078ec0ff */
[----:B------:R-:W-:Y:S01]  /*0c20*/  @!P2 SEL R21, R15, 0x63400000, !P3 ;  /* 0x634000000f15a807 */ /* 0x000fe20005800000 */
[----:B------:R-:W-:-:S03]  /*0c30*/  VIADD R26, R25, 0xffffffff ;  /* 0xffffffff191a7836 */ /* 0x000fc60000000000 */
[----:B------:R-:W-:Y:S01]  /*0c40*/  @!P2 LOP3.LUT R22, R21, 0x80000000, R13, 0xf8, !PT ;  /* 0x800000001516a812 */ /* 0x000fe200078ef80d */
[----:B0-----:R-:W-:-:S03]  /*0c50*/  DFMA R4, R18, -R8, 1 ;  /* 0x3ff000001204742b */ /* 0x001fc60000000808 */
[----:B------:R-:W-:Y:S01]  /*0c60*/  @!P2 LOP3.LUT R23, R22, 0x100000, RZ, 0xfc, !PT ;  /* 0x001000001617a812 */ /* 0x000fe200078efcff */
[----:B------:R-:W-:-:S04]  /*0c70*/  @!P2 IMAD.MOV.U32 R22, RZ, RZ, RZ ;  /* 0x000000ffff16a224 */ /* 0x000fc800078e00ff */
[----:B------:R-:W-:-:S08]  /*0c80*/  DFMA R4, R4, R4, R4 ;  /* 0x000000040404722b */ /* 0x000fd00000000004 */
[----:B------:R-:W-:Y:S01]  /*0c90*/  DFMA R18, R18, R4, R18 ;  /* 0x000000041212722b */ /* 0x000fe20000000012 */
[----:B------:R-:W-:Y:S01]  /*0ca0*/  SEL R5, R15, 0x63400000, !P1 ;  /* 0x634000000f057807 */ /* 0x000fe20004800000 */
[----:B------:R-:W-:-:S03]  /*0cb0*/  IMAD.MOV.U32 R4, RZ, RZ, R12 ;  /* 0x000000ffff047224 */ /* 0x000fc600078e000c */
[----:B------:R-:W-:-:S03]  /*0cc0*/  LOP3.LUT R5, R5, 0x800fffff, R13, 0xf8, !PT ;  /* 0x800fffff05057812 */ /* 0x000fc600078ef80d */
[----:B------:R-:W-:-:S03]  /*0cd0*/  DFMA R20, R18, -R8, 1 ;  /* 0x3ff000001214742b */ /* 0x000fc60000000808 */
[----:B------:R-:W-:-:S05]  /*0ce0*/  @!P2 DFMA R4, R4, 2, -R22 ;  /* 0x400000000404a82b */ /* 0x000fca0000000816 */
[----:B------:R-:W-:-:S05]  /*0cf0*/  DFMA R18, R18, R20, R18 ;  /* 0x000000141212722b */ /* 0x000fca0000000012 */
[----:B------:R-:W-:-:S03]  /*0d00*/  @!P2 LOP3.LUT R24, R5, 0x7ff00000, RZ, 0xc0, !PT ;  /* 0x7ff000000518a812 */ /* 0x000fc600078ec0ff */
[----:B------:R-:W-:Y:S02]  /*0d10*/  DMUL R20, R18, R4 ;  /* 0x0000000412147228 */ /* 0x000fe40000000000 */
[----:B------:R-:W-:-:S05]  /*0d20*/  VIADD R17, R24, 0xffffffff ;  /* 0xffffffff18117836 */ /* 0x000fca0000000000 */
[----:B------:R-:W-:Y:S01]  /*0d30*/  ISETP.GT.U32.AND P0, PT, R17, 0x7feffffe, PT ;  /* 0x7feffffe1100780c */ /* 0x000fe20003f04070 */
[----:B------:R-:W-:-:S03]  /*0d40*/  DFMA R22, R20, -R8, R4 ;  /* 0x800000081416722b */ /* 0x000fc60000000004 */
[----:B------:R-:W-:-:S05]  /*0d50*/  ISETP.GT.U32.OR P0, PT, R26, 0x7feffffe, P0 ;  /* 0x7feffffe1a00780c */ /* 0x000fca0000704470 */
[----:B------:R-:W-:-:S08]  /*0d60*/  DFMA R18, R18, R22, R20 ;  /* 0x000000161212722b */ /* 0x000fd00000000014 */
[----:B------:R-:W-:Y:S05]  /*0d70*/  @P0 BRA `(.L_x_9) ;  /* 0x00000000006c0947 */ /* 0x000fea0003800000 */
[----:B------:R-:W-:Y:S01]  /*0d80*/  LOP3.LUT R13, R11, 0x7ff00000, RZ, 0xc0, !PT ;  /* 0x7ff000000b0d7812 */ /* 0x000fe200078ec0ff */
[----:B------:R-:W-:-:S03]  /*0d90*/  IMAD.MOV.U32 R20, RZ, RZ, RZ ;  /* 0x000000ffff147224 */ /* 0x000fc600078e00ff */
[CC--:B------:R-:W-:Y:S02]  /*0da0*/  VIADDMNMX R12, R16.reuse, -R13.reuse, 0xb9600000, !PT ;  /* 0xb9600000100c7446 */ /* 0x0c0fe4000780090d */
[----:B------:R-:W-:Y:S02]  /*0db0*/  ISETP.GE.U32.AND P0, PT, R16, R13, PT ;  /* 0x0000000d1000720c */ /* 0x000fe40003f06070 */
[----:B------:R-:W-:Y:S02]  /*0dc0*/  VIMNMX R12, PT, PT, R12, 0x46a00000, PT ;  /* 0x46a000000c0c7848 */ /* 0x000fe40003fe0100 */
[----:B------:R-:W-:-:S05]  /*0dd0*/  SEL R15, R15, 0x63400000, !P0 ;  /* 0x634000000f0f7807 */ /* 0x000fca0004000000 */
[----:B------:R-:W-:-:S04]  /*0de0*/  IMAD.IADD R12, R12, 0x1, -R15 ;  /* 0x000000010c0c7824 */ /* 0x000fc800078e0a0f */
[----:B------:R-:W-:-:S06]  /*0df0*/  VIADD R21, R12, 0x7fe00000 ;  /* 0x7fe000000c157836 */ /* 0x000fcc0000000000 */
[----:B------:R-:W-:-:S10]  /*0e00*/  DMUL R16, R18, R20 ;  /* 0x0000001412107228 */ /* 0x000fd40000000000 */
[----:B------:R-:W-:-:S13]  /*0e10*/  FSETP.GTU.AND P0, PT, |R17|, 1.469367938527859385e-39, PT ;  /* 0x001000001100780b */ /* 0x000fda0003f0c200 */
[----:B------:R-:W-:Y:S05]  /*0e20*/  @P0 BRA `(.L_x_10) ;  /* 0x0000000000940947 */ /* 0x000fea0003800000 */
[----:B------:R-:W-:Y:S01]  /*0e30*/  DFMA R4, R18, -R8, R4 ;  /* 0x800000081204722b */ /* 0x000fe20000000004 */
[----:B------:R-:W-:-:S09]  /*0e40*/  IMAD.MOV.U32 R20, RZ, RZ, RZ ;  /* 0x000000ffff147224 */ /* 0x000fd200078e00ff */
[C---:B------:R-:W-:Y:S02]  /*0e50*/  FSETP.NEU.AND P0, PT, R5.reuse, RZ, PT ;  /* 0x000000ff0500720b */ /* 0x040fe40003f0d000 */
[----:B------:R-:W-:-:S04]  /*0e60*/  LOP3.LUT R11, R5, 0x80000000, R11, 0x48, !PT ;  /* 0x80000000050b7812 */ /* 0x000fc800078e480b */
[----:B------:R-:W-:-:S07]  /*0e70*/  LOP3.LUT R21, R11, R21, RZ, 0xfc, !PT ;  /* 0x000000150b157212 */ /* 0x000fce00078efcff */
[----:B------:R-:W-:Y:S05]  /*0e80*/  @!P0 BRA `(.L_x_10) ;  /* 0x00000000007c8947 */ /* 0x000fea0003800000 */
[----:B------:R-:W-:Y:S02]  /*0e90*/  IMAD.MOV R5, RZ, RZ, -R12 ;  /* 0x000000ffff057224 */ /* 0x000fe400078e0a0c */
[----:B------:R-:W-:-:S06]  /*0ea0*/  IMAD.MOV.U32 R4, RZ, RZ, RZ ;  /* 0x000000ffff047224 */ /* 0x000fcc00078e00ff */
[----:B------:R-:W-:Y:S02]  /*0eb0*/  DFMA R4, R16, -R4, R18 ;  /* 0x800000041004722b */ /* 0x000fe40000000012 */
[----:B------:R-:W-:-:S04]  /*0ec0*/  DMUL.RP R18, R18, R20 ;  /* 0x0000001412127228 */ /* 0x000fc80000008000 */
[----:B------:R-:W-:-:S04]  /*0ed0*/  IADD3 R4, PT, PT, -R12, -0x43300000, RZ ;  /* 0xbcd000000c047810 */ /* 0x000fc80007ffe1ff */
[----:B------:R-:W-:Y:S02]  /*0ee0*/  FSETP.NEU.AND P0, PT, |R5|, R4, PT ;  /* 0x000000040500720b */ /* 0x000fe40003f0d200 */
[----:B------:R-:W-:Y:S02]  /*0ef0*/  LOP3.LUT R11, R19, R11, RZ, 0x3c, !PT ;  /* 0x0000000b130b7212 */ /* 0x000fe400078e3cff */
[----:B------:R-:W-:Y:S02]  /*0f00*/  FSEL R16, R18, R16, !P0 ;  /* 0x0000001012107208 */ /* 0x000fe40004000000 */
[----:B------:R-:W-:Y:S01]  /*0f10*/  FSEL R17, R11, R17, !P0 ;  /* 0x000000110b117208 */ /* 0x000fe20004000000 */
[----:B------:R-:W-:Y:S06]  /*0f20*/  BRA `(.L_x_10) ;  /* 0x0000000000547947 */ /* 0x000fec0003800000 */
.L_x_9:
[----:B------:R-:W-:-:S14]  /*0f30*/  DSETP.NAN.AND P0, PT, R12, R12, PT ;  /* 0x0000000c0c00722a */ /* 0x000fdc0003f08000 */
[----:B------:R-:W-:Y:S05]  /*0f40*/  @P0 BRA `(.L_x_11) ;  /* 0x0000000000440947 */ /* 0x000fea0003800000 */
[----:B------:R-:W-:-:S14]  /*0f50*/  DSETP.NAN.AND P0, PT, R10, R10, PT ;  /* 0x0000000a0a00722a */ /* 0x000fdc0003f08000 */
[----:B------:R-:W-:Y:S05]  /*0f60*/  @P0 BRA `(.L_x_12) ;  /* 0x0000000000300947 */ /* 0x000fea0003800000 */
[----:B------:R-:W-:Y:S01]  /*0f70*/  ISETP.NE.AND P0, PT, R24, R25, PT ;  /* 0x000000191800720c */ /* 0x000fe20003f05270 */
[----:B------:R-:W-:Y:S01]  /*0f80*/  IMAD.MOV.U32 R17, RZ, RZ, -0x80000 ;  /* 0xfff80000ff117424 */ /* 0x000fe200078e00ff */
[----:B------:R-:W-:-:S11]  /*0f90*/  MOV R16, 0x0 ;  /* 0x0000000000107802 */ /* 0x000fd60000000f00 */
[----:B------:R-:W-:Y:S05]  /*0fa0*/  @!P0 BRA `(.L_x_10) ;  /* 0x0000000000348947 */ /* 0x000fea0003800000 */
[----:B------:R-:W-:Y:S02]  /*0fb0*/  ISETP.NE.AND P0, PT, R24, 0x7ff00000, PT ;  /* 0x7ff000001800780c */ /* 0x000fe40003f05270 */
[----:B------:R-:W-:Y:S02]  /*0fc0*/  LOP3.LUT R17, R13, 0x80000000, R11, 0x48, !PT ;  /* 0x800000000d117812 */ /* 0x000fe400078e480b */
[----:B------:R-:W-:-:S13]  /*0fd0*/  ISETP.EQ.OR P0, PT, R25, RZ, !P0 ;  /* 0x000000ff1900720c */ /* 0x000fda0004702670 */
[----:B------:R-:W-:Y:S01]  /*0fe0*/  @P0 LOP3.LUT R4, R17, 0x7ff00000, RZ, 0xfc, !PT ;  /* 0x7ff0000011040812 */ /* 0x000fe200078efcff */
[----:B------:R-:W-:Y:S02]  /*0ff0*/  @!P0 IMAD.MOV.U32 R16, RZ, RZ, RZ ;  /* 0x000000ffff108224 */ /* 0x000fe400078e00ff */
[----:B------:R-:W-:Y:S02]  /*1000*/  @P0 IMAD.MOV.U32 R16, RZ, RZ, RZ ;  /* 0x000000ffff100224 */ /* 0x000fe400078e00ff */
[----:B------:R-:W-:Y:S01]  /*1010*/  @P0 IMAD.MOV.U32 R17, RZ, RZ, R4 ;  /* 0x000000ffff110224 */ /* 0x000fe200078e0004 */
[----:B------:R-:W-:Y:S06]  /*1020*/  BRA `(.L_x_10) ;  /* 0x0000000000147947 */ /* 0x000fec0003800000 */
.L_x_12:
[----:B------:R-:W-:Y:S01]  /*1030*/  LOP3.LUT R17, R11, 0x80000, RZ, 0xfc, !PT ;  /* 0x000800000b117812 */ /* 0x000fe200078efcff */
[----:B------:R-:W-:Y:S01]  /*1040*/  IMAD.MOV.U32 R16, RZ, RZ, R10 ;  /* 0x000000ffff107224 */ /* 0x000fe200078e000a */
[----:B------:R-:W-:Y:S06]  /*1050*/  BRA `(.L_x_10) ;  /* 0x0000000000087947 */ /* 0x000fec0003800000 */
.L_x_11:
[----:B------:R-:W-:Y:S01]  /*1060*/  LOP3.LUT R17, R13, 0x80000, RZ, 0xfc, !PT ;  /* 0x000800000d117812 */ /* 0x000fe200078efcff */
[----:B------:R-:W-:-:S07]  /*1070*/  IMAD.MOV.U32 R16, RZ, RZ, R12 ;  /* 0x000000ffff107224 */ /* 0x000fce00078e000c */
.L_x_10:
[----:B------:R-:W-:Y:S05]  /*1080*/  BSYNC.RECONVERGENT B1 ;  /* 0x0000000000017941 */ /* 0x000fea0003800200 */
.L_x_8:
[----:B------:R-:W-:Y:S01]  /*1090*/  MOV R15, 0x0 ;  /* 0x00000000000f7802 */ /* 0x000fe20000000f00 */
[----:B------:R-:W-:Y:S02]  /*10a0*/  IMAD.MOV.U32 R4, RZ, RZ, R16 ;  /* 0x000000ffff047224 */ /* 0x000fe400078e0010 */
[----:B------:R-:W-:Y:S01]  /*10b0*/  IMAD.MOV.U32 R5, RZ, RZ, R17 ;  /* 0x000000ffff057224 */ /* 0x000fe200078e0011 */
[----:B------:R-:W-:Y:S06]  /*10c0*/  RET.REL.NODEC R14 `(_Z16d_init_timestepsPfS_) ;  /* 0xffffffec0ecc7950 */ /* 0x000fec0003c3ffff */
        .weak           $__internal_1_$__cuda_sm20_dsqrt_rn_f64_mediumpath_v1
        .type           $__internal_1_$__cuda_sm20_dsqrt_rn_f64_mediumpath_v1,@function
        .size           $__internal_1_$__cuda_sm20_dsqrt_rn_f64_mediumpath_v1,(.L_x_33 - $__internal_1_$__cuda_sm20_dsqrt_rn_f64_mediumpath_v1)
$__internal_1_$__cuda_sm20_dsqrt_rn_f64_mediumpath_v1:
[----:B------:R-:W-:Y:S01]  /*10d0*/  ISETP.GE.U32.AND P0, PT, R4, -0x3400000, PT ;  /* 0xfcc000000400780c */ /* 0x000fe20003f06070 */
[----:B------:R-:W-:Y:S01]  /*10e0*/  BSSY.RECONVERGENT B1, `(.L_x_13) ;  /* 0x0000026000017945 */ /* 0x000fe20003800200 */
[----:B------:R-:W-:Y:S02]  /*10f0*/  IMAD.MOV.U32 R12, RZ, RZ, R14 ;  /* 0x000000ffff0c7224 */ /* 0x000fe400078e000e */
[----:B------:R-:W-:Y:S02]  /*1100*/  IMAD.MOV.U32 R4, RZ, RZ, R18 ;  /* 0x000000ffff047224 */ /* 0x000fe400078e0012 */
[----:B------:R-:W-:-:S07]  /*1110*/  IMAD.MOV.U32 R5, RZ, RZ, R19 ;  /* 0x000000ffff057224 */ /* 0x000fce00078e0013 */
[----:B------:R-:W-:Y:S05]  /*1120*/  @!P0 BRA `(.L_x_14) ;  /* 0x0000000000208947 */ /* 0x000fea0003800000 */
[----:B------:R-:W-:-:S10]  /*1130*/  DFMA.RM R4, R4, R12, R16 ;  /* 0x0000000c0404722b */ /* 0x000fd40000004010 */
[----:B------:R-:W-:-:S05]  /*1140*/  IADD3 R10, P0, PT, R4, 0x1, RZ ;  /* 0x00000001040a7810 */ /* 0x000fca0007f1e0ff */
[----:B------:R-:W-:-:S06]  /*1150*/  IMAD.X R11, RZ, RZ, R5, P0 ;  /* 0x000000ffff0b7224 */ /* 0x000fcc00000e0605 */
[----:B------:R-:W-:-:S08]  /*1160*/  DFMA.RP R8, -R4, R10, R8 ;  /* 0x0000000a0408722b */ /* 0x000fd00000008108 */
[----:B------:R-:W-:-:S06]  /*1170*/  DSETP.GT.AND P0, PT, R8, RZ, PT ;  /* 0x000000ff0800722a */ /* 0x000fcc0003f04000 */
[----:B------:R-:W-:Y:S02]  /*1180*/  FSEL R4, R10, R4, P0 ;  /* 0x000000040a047208 */ /* 0x000fe40000000000 */
[----:B------:R-:W-:Y:S01]  /*1190*/  FSEL R5, R11, R5, P0 ;  /* 0x000000050b057208 */ /* 0x000fe20000000000 */
[----:B------:R-:W-:Y:S06]  /*11a0*/  BRA `(.L_x_15) ;  /* 0x0000000000647947 */ /* 0x000fec0003800000 */
.L_x_14:
[----:B------:R-:W-:-:S14]  /*11b0*/  DSETP.NE.AND P0, PT, R8, RZ, PT ;  /* 0x000000ff0800722a */ /* 0x000fdc0003f05000 */
[----:B------:R-:W-:Y:S05]  /*11c0*/  @!P0 BRA `(.L_x_16) ;  /* 0x0000000000588947 */ /* 0x000fea0003800000 */
[----:B------:R-:W-:-:S13]  /*11d0*/  ISETP.GE.AND P0, PT, R9, RZ, PT ;  /* 0x000000ff0900720c */ /* 0x000fda0003f06270 */
[----:B------:R-:W-:Y:S02]  /*11e0*/  @!P0 IMAD.MOV.U32 R4, RZ, RZ, 0x0 ;  /* 0x00000000ff048424 */ /* 0x000fe400078e00ff */
[----:B------:R-:W-:Y:S01]  /*11f0*/  @!P0 IMAD.MOV.U32 R5, RZ, RZ, -0x80000 ;  /* 0xfff80000ff058424 */ /* 0x000fe200078e00ff */
[----:B------:R-:W-:Y:S06]  /*1200*/  @!P0 BRA `(.L_x_15) ;  /* 0x00000000004c8947 */ /* 0x000fec0003800000 */
[----:B------:R-:W-:-:S13]  /*1210*/  ISETP.GT.AND P0, PT, R9, 0x7fefffff, PT ;  /* 0x7fefffff0900780c */ /* 0x000fda0003f04270 */
[----:B------:R-:W-:Y:S05]  /*1220*/  @P0 BRA `(.L_x_16) ;  /* 0x0000000000400947 */ /* 0x000fea0003800000 */
[----:B------:R-:W-:Y:S01]  /*1230*/  DMUL R4, R8, 8.11296384146066816958e+31 ;  /* 0x4690000008047828 */ /* 0x000fe20000000000 */
[----:B------:R-:W-:Y:S01]  /*1240*/  MOV R12, 0x0 ;  /* 0x00000000000c7802 */ /* 0x000fe20000000f00 */
[----:B------:R-:W-:Y:S02]  /*1250*/  IMAD.MOV.U32 R8, RZ, RZ, RZ ;  /* 0x000000ffff087224 */ /* 0x000fe400078e00ff */
[----:B------:R-:W-:Y:S02]  /*1260*/  IMAD.MOV.U32 R13, RZ, RZ, 0x3fd80000 ;  /* 0x3fd80000ff0d7424 */ /* 0x000fe400078e00ff */
[----:B------:R-:W0:Y:S02]  /*1270*/  MUFU.RSQ64H R9, R5 ;  /* 0x0000000500097308 */ /* 0x000e240000001c00 */
[----:B0-----:R-:W-:-:S08]  /*1280*/  DMUL R10, R8, R8 ;  /* 0x00000008080a7228 */ /* 0x001fd00000000000 */
[----:B------:R-:W-:-:S08]  /*1290*/  DFMA R10, R4, -R10, 1 ;  /* 0x3ff00000040a742b */ /* 0x000fd0000000080a */
[----:B------:R-:W-:Y:S02]  /*12a0*/  DFMA R12, R10, R12, 0.5 ;  /* 0x3fe000000a0c742b */ /* 0x000fe4000000000c */
[----:B------:R-:W-:-:S08]  /*12b0*/  DMUL R10, R8, R10 ;  /* 0x0000000a080a7228 */ /* 0x000fd00000000000 */
[----:B------:R-:W-:-:S08]  /*12c0*/  DFMA R10, R12, R10, R8 ;  /* 0x0000000a0c0a722b */ /* 0x000fd00000000008 */
[----:B------:R-:W-:Y:S02]  /*12d0*/  DMUL R8, R4, R10 ;  /* 0x0000000a04087228 */ /* 0x000fe40000000000 */
[----:B------:R-:W-:-:S06]  /*12e0*/  VIADD R11, R11, 0xfff00000 ;  /* 0xfff000000b0b7836 */ /* 0x000fcc0000000000 */
[----:B------:R-:W-:-:S08]  /*12f0*/  DFMA R12, R8, -R8, R4 ;  /* 0x80000008080c722b */ /* 0x000fd00000000004 */
[----:B------:R-:W-:-:S10]  /*1300*/  DFMA R4, R10, R12, R8 ;  /* 0x0000000c0a04722b */ /* 0x000fd40000000008 */
[----:B------:R-:W-:Y:S01]  /*1310*/  VIADD R5, R5, 0xfcb00000 ;  /* 0xfcb0000005057836 */ /* 0x000fe20000000000 */
[----:B------:R-:W-:Y:S06]  /*1320*/  BRA `(.L_x_15) ;  /* 0x0000000000047947 */ /* 0x000fec0003800000 */
.L_x_16:
[----:B------:R-:W-:-:S11]  /*1330*/  DADD R4, R8, R8 ;  /* 0x0000000008047229 */ /* 0x000fd60000000008 */
.L_x_15:
[----:B------:R-:W-:Y:S05]  /*1340*/  BSYNC.RECONVERGENT B1 ;  /* 0x0000000000017941 */ /* 0x000fea0003800200 */
.L_x_13:
[----:B------:R-:W-:Y:S02]  /*1350*/  IMAD.MOV.U32 R3, RZ, RZ, 0x0 ;  /* 0x00000000ff037424 */ /* 0x000fe400078e00ff */
[----:B------:R-:W-:Y:S02]  /*1360*/  IMAD.MOV.U32 R10, RZ, RZ, R4 ;  /* 0x000000ffff0a7224 */ /* 0x000fe400078e0004 */
[----:B------:R-:W-:Y:S01]  /*1370*/  IMAD.MOV.U32 R11, RZ, RZ, R5 ;  /* 0x000000ffff0b7224 */ /* 0x000fe200078e0005 */
[----:B------:R-:W-:Y:S06]  /*1380*/  RET.REL.NODEC R2 `(_Z16d_init_timestepsPfS_) ;  /* 0xffffffec021c7950 */ /* 0x000fec0003c3ffff */
.L_x_17:
[----:B------:R-:W-:-:S00]  /*1390*/  BRA `(.L_x_17) ;  /* 0xfffffffc00fc7947 */ /* 0x000fc0000383ffff */
[----:B------:R-:W-:-:S00]  /*13a0*/  NOP ;  /* 0x0000000000007918 */ /* 0x000fc00000000000 */
        /* <DEDUP_REMOVED lines=13> */
.L_x_33:


//--------------------- .text._Z11d_time_stepPfS_S_ --------------------------
	.section	.text._Z11d_time_stepPfS_S_,"ax",@progbits
	.align	128
        .global         _Z11d_time_stepPfS_S_
        .type           _Z11d_time_stepPfS_S_,@function
        .size           _Z11d_time_stepPfS_S_,(.L_x_34 - _Z11d_time_stepPfS_S_)
        .other          _Z11d_time_stepPfS_S_,@"STO_CUDA_ENTRY STV_DEFAULT"
_Z11d_time_stepPfS_S_:
.text._Z11d_time_stepPfS_S_:
[----:B------:R-:W-:Y:S01]  /*0000*/  LDC R1, c[0x0][0x37c] ;  /* 0x0000df00ff017b82 */ /* 0x000fe20000000800 */
[----:B------:R-:W0:Y:S07]  /*0010*/  S2R R5, SR_TID.Y ;  /* 0x0000000000057919 */ /* 0x000e2e0000002200 */
[----:B------:R-:W1:Y:S01]  /*0020*/  LDC R2, c[0x0][0x360] ;  /* 0x0000d800ff027b82 */ /* 0x000e620000000800 */
[----:B------:R-:W-:Y:S01]  /*0030*/  IMAD.MOV.U32 R10, RZ, RZ, 0x2 ;  /* 0x00000002ff0a7424 */ /* 0x000fe200078e00ff */
[----:B------:R-:W1:Y:S01]  /*0040*/  S2R R3, SR_TID.X ;  /* 0x0000000000037919 */ /* 0x000e620000002100 */
[----:B------:R-:W-:-:S05]  /*0050*/  IMAD.MOV.U32 R11, RZ, RZ, 0x0 ;  /* 0x00000000ff0b7424 */ /* 0x000fca00078e00ff */
[----:B------:R-:W0:Y:S08]  /*0060*/  S2UR UR4, SR_CTAID.Y ;  /* 0x00000000000479c3 */ /* 0x000e300000002600 */
[----:B------:R-:W0:Y:S08]  /*0070*/  LDC R4, c[0x0][0x364] ;  /* 0x0000d900ff047b82 */ /* 0x000e300000000800 */
[----:B------:R-:W2:Y:S01]  /*0080*/  LDC.64 R6, c[0x3][RZ] ;  /* 0x00c00000ff067b82 */ /* 0x000ea20000000a00 */
[----:B0-----:R-:W-:-:S07]  /*0090*/  IMAD R4, R4, UR4, R5 ;  /* 0x0000000404047c24 */ /* 0x001fce000f8e0205 */
[----:B------:R-:W1:Y:S01]  /*00a0*/  S2UR UR4, SR_CTAID.X ;  /* 0x00000000000479c3 */ /* 0x000e620000002500 */
[----:B------:R-:W-:Y:S01]  /*00b0*/  ISETP.NE.AND P2, PT, R4, RZ, PT ;  /* 0x000000ff0400720c */ /* 0x000fe20003f45270 */
[----:B--2---:R-:W-:-:S04]  /*00c0*/  IMAD.WIDE.U32 R10, R6, 0x1, R10 ;  /* 0x00000001060a7825 */ /* 0x004fc800078e000a */
[----:B------:R-:W-:-:S08]  /*00d0*/  IMAD.IADD R0, R11, 0x1, R7 ;  /* 0x000000010b007824 */ /* 0x000fd000078e0207 */
[----:B------:R-:W0:Y:S01]  /*00e0*/  @!P2 LDC.64 R8, c[0x0][0x388] ;  /* 0x0000e200ff08ab82 */ /* 0x000e220000000a00 */
[----:B-1----:R-:W-:Y:S01]  /*00f0*/  IMAD R2, R2, UR4, R3 ;  /* 0x0000000402027c24 */ /* 0x002fe2000f8e0203 */
[----:B------:R-:W1:Y:S03]  /*0100*/  LDCU.64 UR4, c[0x0][0x358] ;  /* 0x00006b00ff0477ac */ /* 0x000e660008000a00 */
[----:B------:R-:W-:-:S04]  /*0110*/  @!P2 VIADD R15, R2, 0x1 ;  /* 0x00000001020fa836 */ /* 0x000fc80000000000 */
[-C--:B------:R-:W-:Y:S01]  /*0120*/  @!P2 IMAD R0, R0, R15.reuse, RZ ;  /* 0x0000000f0000a224 */ /* 0x080fe200078e02ff */
[----:B------:R-:W-:Y:S01]  /*0130*/  @!P2 SHF.R.S32.HI R3, RZ, 0x1f, R15 ;  /* 0x0000001fff03a819 */ /* 0x000fe2000001140f */
[----:B------:R-:W-:-:S04]  /*0140*/  @!P2 IMAD.WIDE.U32 R14, R10, R15, RZ ;  /* 0x0000000f0a0ea225 */ /* 0x000fc800078e00ff */
[----:B------:R-:W-:Y:S01]  /*0150*/  @!P2 IMAD R3, R3, R10, R0 ;  /* 0x0000000a0303a224 */ /* 0x000fe200078e0200 */
[----:B0-----:R-:W-:-:S03]  /*0160*/  @!P2 LEA R12, P0, R14, R8, 0x2 ;  /* 0x000000080e0ca211 */ /* 0x001fc600078010ff */
[----:B------:R-:W-:-:S05]  /*0170*/  @!P2 IMAD.IADD R0, R15, 0x1, R3 ;  /* 0x000000010f00a824 */ /* 0x000fca00078e0203 */
[----:B------:R-:W-:-:S05]  /*0180*/  @!P2 LEA.HI.X R13, R14, R9, R0, 0x2, P0 ;  /* 0x000000090e0da211 */ /* 0x000fca00000f1400 */
[----:B-1----:R-:W2:Y:S01]  /*0190*/  @!P2 LDG.E R3, desc[UR4][R12.64+0x8] ;  /* 0x000008040c03a981 */ /* 0x002ea2000c1e1900 */
[----:B------:R-:W-:Y:S01]  /*01a0*/  ISETP.NE.AND P1, PT, R2, RZ, PT ;  /* 0x000000ff0200720c */ /* 0x000fe20003f25270 */
[----:B------:R-:W-:Y:S01]  /*01b0*/  BSSY.RECONVERGENT B0, `(.L_x_18) ;  /* 0x000001f000007945 */ /* 0x000fe20003800200 */
[----:B------:R-:W-:-:S04]  /*01c0*/  IADD3 R11, P3, PT, R6, -0x1, RZ ;  /* 0xffffffff060b7810 */ /* 0x000fc80007f7e0ff */
[----:B------:R-:W-:Y:S02]  /*01d0*/  ISETP.NE.U32.AND P0, PT, R11, R4, PT ;  /* 0x000000040b00720c */ /* 0x000fe40003f05070 */
[----:B------:R-:W-:-:S04]  /*01e0*/  IADD3.X R14, PT, PT, R7, -0x1, RZ, P3, !PT ;  /* 0xffffffff070e7810 */ /* 0x000fc80001ffe4ff */
[----:B------:R-:W-:Y:S01]  /*01f0*/  ISETP.NE.AND.EX P0, PT, R14, RZ, PT, P0 ;  /* 0x000000ff0e00720c */ /* 0x000fe20003f05300 */
[----:B------:R-:W0:Y:S01]  /*0200*/  @!P1 LDC.64 R8, c[0x0][0x388] ;  /* 0x0000e200ff089b82 */ /* 0x000e220000000a00 */
[----:B------:R-:W-:-:S04]  /*0210*/  @!P1 LEA R0, P4, R6, R4, 0x1 ;  /* 0x0000000406009211 */ /* 0x000fc800078808ff */
[----:B------:R-:W-:Y:S02]  /*0220*/  @!P1 LEA.HI.X R11, R6, RZ, R7, 0x1, P4 ;  /* 0x000000ff060b9211 */ /* 0x000fe400020f0c07 */
[----:B0-----:R-:W-:-:S04]  /*0230*/  @!P1 LEA R10, P3, R0, R8, 0x2 ;  /* 0x00000008000a9211 */ /* 0x001fc800078610ff */
[----:B------:R-:W-:Y:S01]  /*0240*/  @!P1 LEA.HI.X R11, R0, R9, R11, 0x2, P3 ;  /* 0x00000009000b9211 */ /* 0x000fe200018f140b */
[----:B--2---:R0:W-:Y:S01]  /*0250*/  @!P2 STG.E desc[UR4][R12.64], R3 ;  /* 0x000000030c00a986 */ /* 0x0041e2000c101904 */
[----:B------:R-:W-:Y:S07]  /*0260*/  @P0 BRA `(.L_x_19) ;  /* 0x00000000004c0947 */ /* 0x000fee0003800000 */
[----:B------:R-:W1:Y:S01]  /*0270*/  LDCU.64 UR8, c[0x0][0x388] ;  /* 0x00007100ff0877ac */ /* 0x000e620008000a00 */
[----:B------:R-:W-:Y:S01]  /*0280*/  IADD3 R17, P0, PT, R6, 0x2, RZ ;  /* 0x0000000206117810 */ /* 0x000fe20007f1e0ff */
[----:B------:R-:W-:Y:S02]  /*0290*/  VIADD R16, R2, 0x1 ;  /* 0x0000000102107836 */ /* 0x000fe40000000000 */
[----:B------:R-:W-:Y:S01]  /*02a0*/  IMAD.MOV.U32 R5, RZ, RZ, RZ ;  /* 0x000000ffff057224 */ /* 0x000fe200078e00ff */
[----:B------:R-:W2:Y:S01]  /*02b0*/  LDCU.64 UR6, c[0x3][URZ] ;  /* 0x00c00000ff0677ac */ /* 0x000ea20008000a00 */
[----:B------:R-:W-:Y:S01]  /*02c0*/  IMAD.X R0, RZ, RZ, R7, P0 ;  /* 0x000000ffff007224 */ /* 0x000fe200000e0607 */
[----:B------:R-:W-:Y:S01]  /*02d0*/  SHF.R.S32.HI R19, RZ, 0x1f, R16 ;  /* 0x0000001fff137819 */ /* 0x000fe20000011410 */
[----:B0-----:R-:W-:-:S04]  /*02e0*/  IMAD.WIDE.U32 R12, R16, R17, R4 ;  /* 0x00000011100c7225 */ /* 0x001fc800078e0004 */
[----:B------:R-:W-:-:S04]  /*02f0*/  IMAD R0, R0, R16, RZ ;  /* 0x0000001000007224 */ /* 0x000fc800078e02ff */
[----:B------:R-:W-:Y:S01]  /*0300*/  IMAD R19, R19, R17, R0 ;  /* 0x0000001113137224 */ /* 0x000fe200078e0200 */
[----:B-1----:R-:W-:-:S03]  /*0310*/  LEA R14, P0, R12, UR8, 0x2 ;  /* 0x000000080c0e7c11 */ /* 0x002fc6000f8010ff */
[----:B------:R-:W-:-:S05]  /*0320*/  IMAD.IADD R3, R13, 0x1, R19 ;  /* 0x000000010d037824 */ /* 0x000fca00078e0213 */
[----:B------:R-:W-:-:S06]  /*0330*/  LEA.HI.X R15, R12, UR9, R3, 0x2, P0 ;  /* 0x000000090c0f7c11 */ /* 0x000fcc00080f1403 */
[----:B------:R-:W3:Y:S01]  /*0340*/  LDG.E R15, desc[UR4][R14.64] ;  /* 0x000000040e0f7981 */ /* 0x000ee2000c1e1900 */
[----:B--2---:R-:W-:-:S04]  /*0350*/  IMAD.WIDE.U32 R12, R16, R17, UR6 ;  /* 0x00000006100c7e25 */ /* 0x004fc8000f8e0011 */
[----:B------:R-:W-:Y:S01]  /*0360*/  IMAD.IADD R3, R19, 0x1, R13 ;  /* 0x0000000113037824 */ /* 0x000fe200078e020d */
[----:B------:R-:W-:-:S04]  /*0370*/  LEA R16, P0, R12, UR8, 0x2 ;  /* 0x000000080c107c11 */ /* 0x000fc8000f8010ff */
[----:B------:R-:W-:-:S05]  /*0380*/  LEA.HI.X R17, R12, UR9, R3, 0x2, P0 ;  /* 0x000000090c117c11 */ /* 0x000fca00080f1403 */
[----:B---3--:R1:W-:Y:S04]  /*0390*/  STG.E desc[UR4][R16.64+0x4], R15 ;  /* 0x0000040f10007986 */ /* 0x0083e8000c101904 */
.L_x_19:
[----:B------:R-:W-:Y:S05]  /*03a0*/  BSYNC.RECONVERGENT B0 ;  /* 0x0000000000007941 */ /* 0x000fea0003800200 */
.L_x_18:
[----:B------:R-:W2:Y:S01]  /*03b0*/  @!P1 LDG.E R11, desc[UR4][R10.64+0x14] ;  /* 0x000014040a0b9981 */ /* 0x000ea2000c1e1900 */
[----:B------:R-:W3:Y:S01]  /*03c0*/  LDCU.64 UR8, c[0x3][0x8] ;  /* 0x00c00100ff0877ac */ /* 0x000ee20008000a00 */
[----:B------:R-:W-:Y:S01]  /*03d0*/  @!P1 LEA R8, P2, R4, R8, 0x2 ;  /* 0x0000000804089211 */ /* 0x000fe200078410ff */
[----:B------:R-:W-:Y:S01]  /*03e0*/  BSSY.RECONVERGENT B0, `(.L_x_20) ;  /* 0x0000020000007945 */ /* 0x000fe20003800200 */
[----:B0-----:R-:W-:Y:S01]  /*03f0*/  SHF.R.S32.HI R12, RZ, 0x1f, R2 ;  /* 0x0000001fff0c7819 */ /* 0x001fe20000011402 */
[----:B------:R-:W-:Y:S01]  /*0400*/  VIADD R0, R2, 0x1 ;  /* 0x0000000102007836 */ /* 0x000fe20000000000 */
[----:B------:R-:W-:Y:S02]  /*0410*/  @!P1 LEA.HI.X R9, R4, R9, RZ, 0x2, P2 ;  /* 0x0000000904099211 */ /* 0x000fe400010f14ff */
[----:B-1----:R-:W-:-:S05]  /*0420*/  IADD3 R15, P2, PT, R6, 0x2, RZ ;  /* 0x00000002060f7810 */ /* 0x002fca0007f5e0ff */
[----:B------:R-:W-:Y:S01]  /*0430*/  IMAD.X R13, RZ, RZ, R7, P2 ;  /* 0x000000ffff0d7224 */ /* 0x000fe200010e0607 */
[----:B---3--:R-:W-:-:S04]  /*0440*/  UIADD3 UR6, UP0, UPT, UR8, -0x1, URZ ;  /* 0xffffffff08067890 */ /* 0x008fc8000ff1e0ff */
[----:B------:R-:W-:Y:S02]  /*0450*/  UIADD3.X UR7, UPT, UPT, UR9, -0x1, URZ, UP0, !UPT ;  /* 0xffffffff09077890 */ /* 0x000fe400087fe4ff */
[----:B------:R-:W-:-:S04]  /*0460*/  ISETP.NE.U32.AND P0, PT, R2, UR6, PT ;  /* 0x0000000602007c0c */ /* 0x000fc8000bf05070 */
[----:B------:R-:W-:Y:S01]  /*0470*/  ISETP.NE.AND.EX P0, PT, R12, UR7, PT, P0 ;  /* 0x000000070c007c0c */ /* 0x000fe2000bf05300 */
[----:B--2---:R0:W-:-:S12]  /*0480*/  @!P1 STG.E desc[UR4][R8.64+0x4], R11 ;  /* 0x0000040b08009986 */ /* 0x0041d8000c101904 */
[----:B------:R-:W-:Y:S05]  /*0490*/  @P0 BRA `(.L_x_21) ;  /* 0x0000000000500947 */ /* 0x000fea0003800000 */
[----:B------:R-:W1:Y:S01]  /*04a0*/  LDCU.64 UR6, c[0x0][0x388] ;  /* 0x00007100ff0677ac */ /* 0x000e620008000a00 */
[----:B------:R-:W-:Y:S01]  /*04b0*/  IADD3 R6, P0, PT, R6, 0x2, RZ ;  /* 0x0000000206067810 */ /* 0x000fe20007f1e0ff */
[----:B0-----:R-:W-:Y:S02]  /*04c0*/  HFMA2 R9, -RZ, RZ, 0, 0 ;  /* 0x00000000ff097431 */ /* 0x001fe400000001ff */
[----:B------:R-:W-:Y:S02]  /*04d0*/  IMAD.MOV.U32 R8, RZ, RZ, R4 ;  /* 0x000000ffff087224 */ /* 0x000fe400078e0004 */
[----:B------:R-:W-:-:S04]  /*04e0*/  IMAD.X R7, RZ, RZ, R7, P0 ;  /* 0x000000ffff077224 */ /* 0x000fc800000e0607 */
[----:B------:R-:W-:Y:S02]  /*04f0*/  IMAD R3, R7, R2, RZ ;  /* 0x0000000207037224 */ /* 0x000fe400078e02ff */
[----:B------:R-:W-:-:S04]  /*0500*/  IMAD.WIDE.U32 R8, R2, R6, R8 ;  /* 0x0000000602087225 */ /* 0x000fc800078e0008 */
[----:B------:R-:W-:Y:S01]  /*0510*/  IMAD R3, R12, R6, R3 ;  /* 0x000000060c037224 */ /* 0x000fe200078e0203 */
[----:B-1----:R-:W-:-:S03]  /*0520*/  LEA R10, P0, R8, UR6, 0x2 ;  /* 0x00000006080a7c11 */ /* 0x002fc6000f8010ff */
[----:B------:R-:W-:-:S05]  /*0530*/  IMAD.IADD R3, R9, 0x1, R3 ;  /* 0x0000000109037824 */ /* 0x000fca00078e0203 */
[----:B------:R-:W-:-:S06]  /*0540*/  LEA.HI.X R11, R8, UR7, R3, 0x2, P0 ;  /* 0x00000007080b7c11 */ /* 0x000fcc00080f1403 */
[----:B------:R-:W2:Y:S01]  /*0550*/  LDG.E R11, desc[UR4][R10.64+0x4] ;  /* 0x000004040a0b7981 */ /* 0x000ea2000c1e1900 */
[----:B------:R-:W-:Y:S02]  /*0560*/  IMAD R3, R7, UR8, RZ ;  /* 0x0000000807037c24 */ /* 0x000fe4000f8e02ff */
[----:B------:R-:W-:-:S04]  /*0570*/  IMAD.WIDE.U32 R8, R6, UR8, R6 ;  /* 0x0000000806087c25 */ /* 0x000fc8000f8e0006 */
[----:B------:R-:W-:Y:S01]  /*0580*/  IMAD R7, R6, UR9, R3 ;  /* 0x0000000906077c24 */ /* 0x000fe2000f8e0203 */
[----:B------:R-:W-:-:S05]  /*0590*/  IADD3 R3, P0, PT, R4, R8, RZ ;  /* 0x0000000804037210 */ /* 0x000fca0007f1e0ff */
[----:B------:R-:W-:Y:S01]  /*05a0*/  IMAD.X R8, R9, 0x1, R7, P0 ;  /* 0x0000000109087824 */ /* 0x000fe200000e0607 */
[----:B------:R-:W-:-:S04]  /*05b0*/  LEA R6, P0, R3, UR6, 0x2 ;  /* 0x0000000603067c11 */ /* 0x000fc8000f8010ff */
[----:B------:R-:W-:-:S05]  /*05c0*/  LEA.HI.X R7, R3, UR7, R8, 0x2, P0 ;  /* 0x0000000703077c11 */ /* 0x000fca00080f1408 */
[----:B--2---:R1:W-:Y:S04]  /*05d0*/  STG.E desc[UR4][R6.64+0x4], R11 ;  /* 0x0000040b06007986 */ /* 0x0043e8000c101904 */
.L_x_21:
[----:B------:R-:W-:Y:S05]  /*05e0*/  BSYNC.RECONVERGENT B0 ;  /* 0x0000000000007941 */ /* 0x000fea0003800200 */
.L_x_20:
[----:B------:R-:W2:Y:S01]  /*05f0*/  LDCU.128 UR8, c[0x0][0x380] ;  /* 0x00007000ff0877ac */ /* 0x000ea20008000c00 */
[----:B0-----:R-:W-:Y:S01]  /*0600*/  SHF.R.S32.HI R8, RZ, 0x1f, R0 ;  /* 0x0000001fff087819 */ /* 0x001fe20000011400 */
[----:B------:R-:W-:Y:S01]  /*0610*/  IMAD R3, R13, R0, RZ ;  /* 0x000000000d037224 */ /* 0x000fe200078e02ff */
[----:B------:R-:W0:Y:S01]  /*0620*/  LDC.64 R18, c[0x3][0x18] ;  /* 0x00c00600ff127b82 */ /* 0x000e220000000a00 */
[----:B-1----:R-:W-:Y:S02]  /*0630*/  IMAD.MOV.U32 R6, RZ, RZ, R4 ;  /* 0x000000ffff067224 */ /* 0x002fe400078e0004 */
[----:B------:R-:W-:Y:S02]  /*0640*/  IMAD.MOV.U32 R7, RZ, RZ, RZ ;  /* 0x000000ffff077224 */ /* 0x000fe400078e00ff */
[-C--:B------:R-:W-:Y:S02]  /*0650*/  IMAD R3, R8, R15.reuse, R3 ;  /* 0x0000000f08037224 */ /* 0x080fe400078e0203 */
[----:B------:R-:W-:Y:S01]  /*0660*/  IMAD.WIDE.U32 R6, R0, R15, R6 ;  /* 0x0000000f00067225 */ /* 0x000fe200078e0006 */
[----:B------:R-:W0:Y:S03]  /*0670*/  LDC.64 R10, c[0x3][0x10] ;  /* 0x00c00400ff0a7b82 */ /* 0x000e260000000a00 */
[----:B------:R-:W-:-:S02]  /*0680*/  IMAD.IADD R3, R7, 0x1, R3 ;  /* 0x0000000107037824 */ /* 0x000fc400078e0203 */
[----:B------:R-:W-:-:S03]  /*0690*/  IMAD.SHL.U32 R16, R6, 0x4, RZ ;  /* 0x0000000406107824 */ /* 0x000fc600078e00ff */
[----:B------:R-:W-:Y:S01]  /*06a0*/  SHF.L.U64.HI R14, R6, 0x2, R3 ;  /* 0x00000002060e7819 */ /* 0x000fe20000010203 */
[----:B------:R-:W-:Y:S01]  /*06b0*/  BAR.SYNC.DEFER_BLOCKING 0x0 ;  /* 0x0000000000007b1d */ /* 0x000fe20000010000 */
[----:B--2---:R-:W-:-:S04]  /*06c0*/  IADD3 R6, P0, PT, R16, UR10, RZ ;  /* 0x0000000a10067c10 */ /* 0x004fc8000ff1e0ff */
[----:B------:R-:W-:Y:S02]  /*06d0*/  IADD3.X R7, PT, PT, R14, UR11, RZ, P0, !PT ;  /* 0x0000000b0e077c10 */ /* 0x000fe400087fe4ff */
[----:B------:R-:W-:-:S03]  /*06e0*/  IADD3 R20, P0, PT, R16, UR8, RZ ;  /* 0x0000000810147c10 */ /* 0x000fc6000ff1e0ff */
[----:B------:R-:W2:Y:S01]  /*06f0*/  LDG.E R8, desc[UR4][R6.64+0x4] ;  /* 0x0000040406087981 */ /* 0x000ea2000c1e1900 */
[----:B------:R-:W-:-:S05]  /*0700*/  IADD3.X R21, PT, PT, R14, UR9, RZ, P0, !PT ;  /* 0x000000090e157c10 */ /* 0x000fca00087fe4ff */
[----:B------:R1:W3:Y:S01]  /*0710*/  LDG.E R20, desc[UR4][R20.64+0x4] ;  /* 0x0000040414147981 */ /* 0x0002e2000c1e1900 */
[----:B0-----:R-:W-:Y:S01]  /*0720*/  FMUL R3, R11, R18 ;  /* 0x000000120b037220 */ /* 0x001fe20000400000 */
[----:B------:R-:W-:-:S03]  /*0730*/  FMUL R11, R19, R19 ;  /* 0x00000013130b7220 */ /* 0x000fc60000400000 */
[----:B------:R-:W0:Y:S01]  /*0740*/  MUFU.RCP R22, R3 ;  /* 0x0000000300167308 */ /* 0x000e220000001000 */
[----:B------:R-:W-:-:S04]  /*0750*/  FMUL R11, R11, R10 ;  /* 0x0000000a0b0b7220 */ /* 0x000fc80000400000 */
[----:B------:R-:W-:-:S04]  /*0760*/  FMUL R0, R11, R10 ;  /* 0x0000000a0b007220 */ /* 0x000fc80000400000 */
[----:B------:R-:W4:Y:S01]  /*0770*/  FCHK P0, R0, R3 ;  /* 0x0000000300007302 */ /* 0x000f220000000000 */
[----:B0-----:R-:W-:-:S04]  /*0780*/  FFMA R17, -R3, R22, 1 ;  /* 0x3f80000003117423 */ /* 0x001fc80000000116 */
[----:B------:R-:W-:-:S04]  /*0790*/  FFMA R17, R22, R17, R22 ;  /* 0x0000001116117223 */ /* 0x000fc80000000016 */
[----:B------:R-:W-:-:S04]  /*07a0*/  FFMA R22, R0, R17, RZ ;  /* 0x0000001100167223 */ /* 0x000fc800000000ff */
[----:B-1----:R-:W-:-:S04]  /*07b0*/  FFMA R21, -R3, R22, R0 ;  /* 0x0000001603157223 */ /* 0x002fc80000000100 */
[----:B------:R-:W-:Y:S01]  /*07c0*/  FFMA R17, R17, R21, R22 ;  /* 0x0000001511117223 */ /* 0x000fe20000000016 */
[----:B--2---:R-:W0:Y:S08]  /*07d0*/  F2F.F64.F32 R8, R8 ;  /* 0x0000000800087310 */ /* 0x004e300000201800 */
[----:B---3--:R-:W1:Y:S01]  /*07e0*/  F2F.F64.F32 R18, R20 ;  /* 0x0000001400127310 */ /* 0x008e620000201800 */
[----:B0-----:R-:W-:-:S08]  /*07f0*/  DADD R10, R8, R8 ;  /* 0x00000000080a7229 */ /* 0x001fd00000000008 */
[----:B-1----:R-:W-:Y:S01]  /*0800*/  DADD R10, -R18, R10 ;  /* 0x00000000120a7229 */ /* 0x002fe2000000010a */
[----:B----4-:R-:W-:Y:S10]  /*0810*/  @!P0 BRA `(.L_x_22) ;  /* 0x00000000000c8947 */ /* 0x010ff40003800000 */
[----:B------:R-:W-:-:S07]  /*0820*/  MOV R18, 0x840 ;  /* 0x0000084000127802 */ /* 0x000fce0000000f00 */
[----:B------:R-:W-:Y:S05]  /*0830*/  CALL.REL.NOINC `($__internal_2_$__cuda_sm3x_div_rn_noftz_f32_slowpath) ;  /* 0x0000000000887944 */ /* 0x000fea0003c00000 */
[----:B------:R-:W-:-:S07]  /*0840*/  IMAD.MOV.U32 R17, RZ, RZ, R0 ;  /* 0x000000ffff117224 */ /* 0x000fce00078e0000 */
.L_x_22:
[----:B------:R-:W0:Y:S01]  /*0850*/  LDCU.64 UR6, c[0x0][0x388] ;  /* 0x00007100ff0677ac */ /* 0x000e220008000a00 */
[C---:B------:R-:W-:Y:S02]  /*0860*/  IMAD R3, R13.reuse, R2, RZ ;  /* 0x000000020d037224 */ /* 0x040fe400078e02ff */
[----:B------:R-:W-:Y:S02]  /*0870*/  VIADD R0, R2, 0x2 ;  /* 0x0000000202007836 */ /* 0x000fe40000000000 */
[-C--:B------:R-:W-:Y:S02]  /*0880*/  IMAD R19, R12, R15.reuse, R3 ;  /* 0x0000000f0c137224 */ /* 0x080fe400078e0203 */
[----:B------:R-:W-:Y:S01]  /*0890*/  IMAD.MOV.U32 R5, RZ, RZ, RZ ;  /* 0x000000ffff057224 */ /* 0x000fe200078e00ff */
[----:B------:R-:W-:Y:S01]  /*08a0*/  SHF.R.S32.HI R12, RZ, 0x1f, R0 ;  /* 0x0000001fff0c7819 */ /* 0x000fe20000011400 */
[----:B------:R-:W-:Y:S02]  /*08b0*/  IMAD R13, R13, R0, RZ ;  /* 0x000000000d0d7224 */ /* 0x000fe400078e02ff */
[----:B------:R-:W-:-:S04]  /*08c0*/  IMAD.WIDE.U32 R2, R2, R15, R4 ;  /* 0x0000000f02027225 */ /* 0x000fc800078e0004 */
[----:B------:R-:W-:Y:S01]  /*08d0*/  IMAD.WIDE.U32 R4, R0, R15, R4 ;  /* 0x0000000f00047225 */ /* 0x000fe200078e0004 */
[----:B0-----:R-:W-:-:S03]  /*08e0*/  LEA R18, P1, R2, UR6, 0x2 ;  /* 0x0000000602127c11 */ /* 0x001fc6000f8210ff */
[----:B------:R-:W-:Y:S01]  /*08f0*/  IMAD R13, R12, R15, R13 ;  /* 0x0000000f0c0d7224 */ /* 0x000fe200078e020d */
[----:B------:R-:W-:Y:S01]  /*0900*/  LEA R12, P0, R4, UR6, 0x2 ;  /* 0x00000006040c7c11 */ /* 0x000fe2000f8010ff */
[----:B------:R-:W-:-:S03]  /*0910*/  IMAD.IADD R19, R3, 0x1, R19 ;  /* 0x0000000103137824 */ /* 0x000fc600078e0213 */
[----:B------:R-:W-:Y:S02]  /*0920*/  IADD3 R3, PT, PT, R5, R13, RZ ;  /* 0x0000000d05037210 */ /* 0x000fe40007ffe0ff */
[----:B------:R-:W-:Y:S01]  /*0930*/  LEA.HI.X R19, R2, UR7, R19, 0x2, P1 ;  /* 0x0000000702137c11 */ /* 0x000fe200088f1413 */
[----:B------:R-:W2:Y:S01]  /*0940*/  LDG.E R5, desc[UR4][R6.64+0x8] ;  /* 0x0000080406057981 */ /* 0x000ea2000c1e1900 */
[----:B------:R-:W-:Y:S01]  /*0950*/  LEA.HI.X R13, R4, UR7, R3, 0x2, P0 ;  /* 0x00000007040d7c11 */ /* 0x000fe200080f1403 */
[----:B------:R-:W0:Y:S02]  /*0960*/  LDCU.64 UR6, c[0x0][0x390] ;  /* 0x00007200ff0677ac */ /* 0x000e240008000a00 */
[----:B------:R-:W3:Y:S04]  /*0970*/  LDG.E R18, desc[UR4][R18.64+0x4] ;  /* 0x0000040412127981 */ /* 0x000ee8000c1e1900 */
[----:B------:R-:W3:Y:S04]  /*0980*/  LDG.E R13, desc[UR4][R12.64+0x4] ;  /* 0x000004040c0d7981 */ /* 0x000ee8000c1e1900 */
[----:B------:R-:W4:Y:S01]  /*0990*/  LDG.E R3, desc[UR4][R6.64] ;  /* 0x0000000406037981 */ /* 0x000f22000c1e1900 */
[----:B---3--:R-:W-:-:S04]  /*09a0*/  FADD R0, R18, R13 ;  /* 0x0000000d12007221 */ /* 0x008fc80000000000 */
[----:B----4-:R-:W-:-:S04]  /*09b0*/  FADD R0, R0, R3 ;  /* 0x0000000300007221 */ /* 0x010fc80000000000 */
[----:B--2---:R-:W-:-:S04]  /*09c0*/  FADD R0, R0, R5 ;  /* 0x0000000500007221 */ /* 0x004fc80000000000 */
[----:B------:R-:W1:Y:S08]  /*09d0*/  F2F.F64.F32 R4, R0 ;  /* 0x0000000000047310 */ /* 0x000e700000201800 */
[----:B------:R-:W2:Y:S01]  /*09e0*/  F2F.F64.F32 R2, R17 ;  /* 0x0000001100027310 */ /* 0x000ea20000201800 */
[----:B-1----:R-:W-:-:S08]  /*09f0*/  DFMA R4, R8, -4, R4 ;  /* 0xc01000000804782b */ /* 0x002fd00000000004 */
[----:B--2---:R-:W-:Y:S01]  /*0a00*/  DFMA R2, R2, R4, R10 ;  /* 0x000000040202722b */ /* 0x004fe2000000000a */
[----:B0-----:R-:W-:-:S09]  /*0a10*/  IADD3 R4, P0, PT, R16, UR6, RZ ;  /* 0x0000000610047c10 */ /* 0x001fd2000ff1e0ff */
[----:B------:R-:W0:Y:S01]  /*0a20*/  F2F.F32.F64 R3, R2 ;  /* 0x0000000200037310 */ /* 0x000e220000301000 */
[----:B------:R-:W-:-:S05]  /*0a30*/  IADD3.X R5, PT, PT, R14, UR7, RZ, P0, !PT ;  /* 0x000000070e057c10 */ /* 0x000fca00087fe4ff */
[----:B0-----:R-:W-:Y:S01]  /*0a40*/  STG.E desc[UR4][R4.64+0x4], R3 ;  /* 0x0000040304007986 */ /* 0x001fe2000c101904 */
[----:B------:R-:W-:Y:S05]  /*0a50*/  EXIT ;  /* 0x000000000000794d */ /* 0x000fea0003800000 */
        .weak           $__internal_2_$__cuda_sm3x_div_rn_noftz_f32_slowpath
        .type           $__internal_2_$__cuda_sm3x_div_rn_noftz_f32_slowpath,@function
        .size           $__internal_2_$__cuda_sm3x_div_rn_noftz_f32_slowpath,(.L_x_34 - $__internal_2_$__cuda_sm3x_div_rn_noftz_f32_slowpath)
$__internal_2_$__cuda_sm3x_div_rn_noftz_f32_slowpath:
[--C-:B------:R-:W-:Y:S01]  /*0a60*/  SHF.R.U32.HI R17, RZ, 0x17, R3.reuse ;  /* 0x00000017ff117819 */ /* 0x100fe20000011603 */
[--C-:B------:R-:W-:Y:S01]  /*0a70*/  IMAD.MOV.U32 R20, RZ, RZ, R0.reuse ;  /* 0x000000ffff147224 */ /* 0x100fe200078e0000 */
[----:B------:R-:W-:Y:S01]  /*0a80*/  SHF.R.U32.HI R21, RZ, 0x17, R0 ;  /* 0x00000017ff157819 */ /* 0x000fe20000011600 */
[----:B------:R-:W-:Y:S01]  /*0a90*/  IMAD.MOV.U32 R23, RZ, RZ, R3 ;  /* 0x000000ffff177224 */ /* 0x000fe200078e0003 */
[----:B------:R-:W-:Y:S02]  /*0aa0*/  LOP3.LUT R17, R17, 0xff, RZ, 0xc0, !PT ;  /* 0x000000ff11117812 */ /* 0x000fe400078ec0ff */
[----:B------:R-:W-:-:S03]  /*0ab0*/  LOP3.LUT R21, R21, 0xff, RZ, 0xc0, !PT ;  /* 0x000000ff15157812 */ /* 0x000fc600078ec0ff */
[----:B------:R-:W-:Y:S02]  /*0ac0*/  VIADD R24, R17, 0xffffffff ;  /* 0xffffffff11187836 */ /* 0x000fe40000000000 */
[----:B------:R-:W-:-:S03]  /*0ad0*/  VIADD R22, R21, 0xffffffff ;  /* 0xffffffff15167836 */ /* 0x000fc60000000000 */
[----:B------:R-:W-:-:S04]  /*0ae0*/  ISETP.GT.U32.AND P0, PT, R24, 0xfd, PT ;  /* 0x000000fd1800780c */ /* 0x000fc80003f04070 */
[----:B------:R-:W-:-:S13]  /*0af0*/  ISETP.GT.U32.OR P0, PT, R22, 0xfd, P0 ;  /* 0x000000fd1600780c */ /* 0x000fda0000704470 */
[----:B------:R-:W-:Y:S01]  /*0b00*/  @!P0 IMAD.MOV.U32 R19, RZ, RZ, RZ ;  /* 0x000000ffff138224 */ /* 0x000fe200078e00ff */
[----:B------:R-:W-:Y:S06]  /*0b10*/  @!P0 BRA `(.L_x_23) ;  /* 0x00000000005c8947 */ /* 0x000fec0003800000 */
[----:B------:R-:W-:Y:S02]  /*0b20*/  FSETP.GTU.FTZ.AND P0, PT, |R0|, +INF , PT ;  /* 0x7f8000000000780b */ /* 0x000fe40003f1c200 */
[----:B------:R-:W-:-:S04]  /*0b30*/  FSETP.GTU.FTZ.AND P1, PT, |R3|, +INF , PT ;  /* 0x7f8000000300780b */ /* 0x000fc80003f3c200 */
[----:B------:R-:W-:-:S13]  /*0b40*/  PLOP3.LUT P0, PT, P0, P1, PT, 0xf8, 0x8f ;  /* 0x00000000008f781c */ /* 0x000fda0000703f70 */
[----:B------:R-:W-:Y:S05]  /*0b50*/  @P0 BRA `(.L_x_24) ;  /* 0x0000000400440947 */ /* 0x000fea0003800000 */
[----:B------:R-:W-:-:S13]  /*0b60*/  LOP3.LUT P0, RZ, R23, 0x7fffffff, R20, 0xc8, !PT ;  /* 0x7fffffff17ff7812 */ /* 0x000fda000780c814 */
[----:B------:R-:W-:Y:S05]  /*0b70*/  @!P0 BRA `(.L_x_25) ;  /* 0x0000000400348947 */ /* 0x000fea0003800000 */
[C---:B------:R-:W-:Y:S02]  /*0b80*/  FSETP.NEU.FTZ.AND P2, PT, |R0|.reuse, +INF , PT ;  /* 0x7f8000000000780b */ /* 0x040fe40003f5d200 */
[----:B------:R-:W-:Y:S02]  /*0b90*/  FSETP.NEU.FTZ.AND P1, PT, |R3|, +INF , PT ;  /* 0x7f8000000300780b */ /* 0x000fe40003f3d200 */
[----:B------:R-:W-:-:S11]  /*0ba0*/  FSETP.NEU.FTZ.AND P0, PT, |R0|, +INF , PT ;  /* 0x7f8000000000780b */ /* 0x000fd60003f1d200 */
[----:B------:R-:W-:Y:S05]  /*0bb0*/  @!P1 BRA !P2, `(.L_x_25) ;  /* 0x0000000400249947 */ /* 0x000fea0005000000 */
[----:B------:R-:W-:-:S04]  /*0bc0*/  LOP3.LUT P2, RZ, R20, 0x7fffffff, RZ, 0xc0, !PT ;  /* 0x7fffffff14ff7812 */ /* 0x000fc8000784c0ff */
[----:B------:R-:W-:-:S13]  /*0bd0*/  PLOP3.LUT P1, PT, P1, P2, PT, 0x2f, 0xf2 ;  /* 0x0000000000f2781c */ /* 0x000fda0000f24577 */
[----:B------:R-:W-:Y:S05]  /*0be0*/  @P1 BRA `(.L_x_26) ;  /* 0x0000000400101947 */ /* 0x000fea0003800000 */
[----:B------:R-:W-:-:S04]  /*0bf0*/  LOP3.LUT P1, RZ, R23, 0x7fffffff, RZ, 0xc0, !PT ;  /* 0x7fffffff17ff7812 */ /* 0x000fc8000782c0ff */
[----:B------:R-:W-:-:S13]  /*0c00*/  PLOP3.LUT P0, PT, P0, P1, PT, 0x2f, 0xf2 ;  /* 0x0000000000f2781c */ /* 0x000fda0000702577 */
[----:B------:R-:W-:Y:S05]  /*0c10*/  @P0 BRA `(.L_x_27) ;  /* 0x0000000000f80947 */ /* 0x000fea0003800000 */
[----:B------:R-:W-:Y:S02]  /*0c20*/  ISETP.GE.AND P0, PT, R22, RZ, PT ;  /* 0x000000ff1600720c */ /* 0x000fe40003f06270 */
[----:B------:R-:W-:-:S11]  /*0c30*/  ISETP.GE.AND P1, PT, R24, RZ, PT ;  /* 0x000000ff1800720c */ /* 0x000fd60003f26270 */
[----:B------:R-:W-:Y:S02]  /*0c40*/  @P0 IMAD.MOV.U32 R19, RZ, RZ, RZ ;  /* 0x000000ffff130224 */ /* 0x000fe400078e00ff */
[----:B------:R-:W-:Y:S01]  /*0c50*/  @!P0 FFMA R20, R0, 1.84467440737095516160e+19, RZ ;  /* 0x5f80000000148823 */ /* 0x000fe200000000ff */
[----:B------:R-:W-:Y:S02]  /*0c60*/  @!P0 IMAD.MOV.U32 R19, RZ, RZ, -0x40 ;  /* 0xffffffc0ff138424 */ /* 0x000fe400078e00ff */
[----:B------:R-:W-:Y:S02]  /*0c70*/  @!P1 FFMA R23, R3, 1.84467440737095516160e+19, RZ ;  /* 0x5f80000003179823 */ /* 0x000fe400000000ff */
[----:B------:R-:W-:-:S07]  /*0c80*/  @!P1 VIADD R19, R19, 0x40 ;  /* 0x0000004013139836 */ /* 0x000fce0000000000 */
.L_x_23:
[----:B------:R-:W-:Y:S02]  /*0c90*/  LEA R0, R17, 0xc0800000, 0x17 ;  /* 0xc080000011007811 */ /* 0x000fe400078eb8ff */
[----:B------:R-:W-:-:S03]  /*0ca0*/  IADD3 R22, PT, PT, R21, -0x7f, RZ ;  /* 0xffffff8115167810 */ /* 0x000fc60007ffe0ff */
[----:B------:R-:W-:Y:S02]  /*0cb0*/  IMAD.IADD R23, R23, 0x1, -R0 ;  /* 0x0000000117177824 */ /* 0x000fe400078e0a00 */
[C---:B------:R-:W-:Y:S01]  /*0cc0*/  IMAD R0, R22.reuse, -0x800000, R20 ;  /* 0xff80000016007824 */ /* 0x040fe200078e0214 */
[----:B------:R-:W-:Y:S01]  /*0cd0*/  IADD3 R22, PT, PT, R22, 0x7f, -R17 ;  /* 0x0000007f16167810 */ /* 0x000fe20007ffe811 */
[----:B------:R-:W0:Y:S01]  /*0ce0*/  MUFU.RCP R3, R23 ;  /* 0x0000001700037308 */ /* 0x000e220000001000 */
[----:B------:R-:W-:-:S03]  /*0cf0*/  FADD.FTZ R25, -R23, -RZ ;  /* 0x800000ff17197221 */ /* 0x000fc60000010100 */
[----:B------:R-:W-:Y:S02]  /*0d00*/  IMAD.IADD R22, R22, 0x1, R19 ;  /* 0x0000000116167824 */ /* 0x000fe400078e0213 */
[----:B0-----:R-:W-:-:S04]  /*0d10*/  FFMA R24, R3, R25, 1 ;  /* 0x3f80000003187423 */ /* 0x001fc80000000019 */
[----:B------:R-:W-:-:S04]  /*0d20*/  FFMA R3, R3, R24, R3 ;  /* 0x0000001803037223 */ /* 0x000fc80000000003 */
[----:B------:R-:W-:-:S04]  /*0d30*/  FFMA R20, R0, R3, RZ ;  /* 0x0000000300147223 */ /* 0x000fc800000000ff */
[----:B------:R-:W-:-:S04]  /*0d40*/  FFMA R21, R25, R20, R0 ;  /* 0x0000001419157223 */ /* 0x000fc80000000000 */
[----:B------:R-:W-:-:S04]  /*0d50*/  FFMA R20, R3, R21, R20 ;  /* 0x0000001503147223 */ /* 0x000fc80000000014 */
[----:B------:R-:W-:-:S04]  /*0d60*/  FFMA R21, R25, R20, R0 ;  /* 0x0000001419157223 */ /* 0x000fc80000000000 */
[----:B------:R-:W-:-:S05]  /*0d70*/  FFMA R0, R3, R21, R20 ;  /* 0x0000001503007223 */ /* 0x000fca0000000014 */
[----:B------:R-:W-:-:S04]  /*0d80*/  SHF.R.U32.HI R17, RZ, 0x17, R0 ;  /* 0x00000017ff117819 */ /* 0x000fc80000011600 */
[----:B------:R-:W-:-:S05]  /*0d90*/  LOP3.LUT R17, R17, 0xff, RZ, 0xc0, !PT ;  /* 0x000000ff11117812 */ /* 0x000fca00078ec0ff */
[----:B------:R-:W-:-:S04]  /*0da0*/  IMAD.IADD R23, R17, 0x1, R22 ;  /* 0x0000000111177824 */ /* 0x000fc800078e0216 */
[----:B------:R-:W-:-:S05]  /*0db0*/  VIADD R17, R23, 0xffffffff ;  /* 0xffffffff17117836 */ /* 0x000fca0000000000 */
[----:B------:R-:W-:-:S13]  /*0dc0*/  ISETP.GE.U32.AND P0, PT, R17, 0xfe, PT ;  /* 0x000000fe1100780c */ /* 0x000fda0003f06070 */
[----:B------:R-:W-:Y:S05]  /*0dd0*/  @!P0 BRA `(.L_x_28) ;  /* 0x0000000000808947 */ /* 0x000fea0003800000 */
[----:B------:R-:W-:-:S13]  /*0de0*/  ISETP.GT.AND P0, PT, R23, 0xfe, PT ;  /* 0x000000fe1700780c */ /* 0x000fda0003f04270 */
[----:B------:R-:W-:Y:S05]  /*0df0*/  @P0 BRA `(.L_x_29) ;  /* 0x00000000006c0947 */ /* 0x000fea0003800000 */
[----:B------:R-:W-:-:S13]  /*0e00*/  ISETP.GE.AND P0, PT, R23, 0x1, PT ;  /* 0x000000011700780c */ /* 0x000fda0003f06270 */
[----:B------:R-:W-:Y:S05]  /*0e10*/  @P0 BRA `(.L_x_30) ;  /* 0x0000000000980947 */ /* 0x000fea0003800000 */
[----:B------:R-:W-:Y:S02]  /*0e20*/  ISETP.GE.AND P0, PT, R23, -0x18, PT ;  /* 0xffffffe81700780c */ /* 0x000fe40003f06270 */
[----:B------:R-:W-:-:S11]  /*0e30*/  LOP3.LUT R0, R0, 0x80000000, RZ, 0xc0, !PT ;  /* 0x8000000000007812 */ /* 0x000fd600078ec0ff */
[----:B------:R-:W-:Y:S05]  /*0e40*/  @!P0 BRA `(.L_x_30) ;  /* 0x00000000008c8947 */ /* 0x000fea0003800000 */
[-CC-:B------:R-:W-:Y:S01]  /*0e50*/  FFMA.RZ R17, R3, R21.reuse, R20.reuse ;  /* 0x0000001503117223 */ /* 0x180fe2000000c014 */
[C---:B------:R-:W-:Y:S01]  /*0e60*/  VIADD R22, R23.reuse, 0x20 ;  /* 0x0000002017167836 */ /* 0x040fe20000000000 */
[C---:B------:R-:W-:Y:S02]  /*0e70*/  ISETP.NE.AND P2, PT, R23.reuse, RZ, PT ;  /* 0x000000ff1700720c */ /* 0x040fe40003f45270 */
[----:B------:R-:W-:Y:S02]  /*0e80*/  ISETP.NE.AND P1, PT, R23, RZ, PT ;  /* 0x000000ff1700720c */ /* 0x000fe40003f25270 */
[----:B------:R-:W-:Y:S01]  /*0e90*/  LOP3.LUT R19, R17, 0x7fffff, RZ, 0xc0, !PT ;  /* 0x007fffff11137812 */ /* 0x000fe200078ec0ff */
[CCC-:B------:R-:W-:Y:S01]  /*0ea0*/  FFMA.RP R17, R3.reuse, R21.reuse, R20.reuse ;  /* 0x0000001503117223 */ /* 0x1c0fe20000008014 */
[----:B------:R-:W-:Y:S01]  /*0eb0*/  FFMA.RM R20, R3, R21, R20 ;  /* 0x0000001503147223 */ /* 0x000fe20000004014 */
[----:B------:R-:W-:Y:S01]  /*0ec0*/  IMAD.MOV R3, RZ, RZ, -R23 ;  /* 0x000000ffff037224 */ /* 0x000fe200078e0a17 */
[----:B------:R-:W-:-:S03]  /*0ed0*/  LOP3.LUT R19, R19, 0x800000, RZ, 0xfc, !PT ;  /* 0x0080000013137812 */ /* 0x000fc600078efcff */
[----:B------:R-:W-:Y:S02]  /*0ee0*/  FSETP.NEU.FTZ.AND P0, PT, R17, R20, PT ;  /* 0x000000141100720b */ /* 0x000fe40003f1d000 */
[----:B------:R-:W-:Y:S02]  /*0ef0*/  SHF.L.U32 R22, R19, R22, RZ ;  /* 0x0000001613167219 */ /* 0x000fe400000006ff */
[----:B------:R-:W-:Y:S02]  /*0f00*/  SEL R20, R3, RZ, P2 ;  /* 0x000000ff03147207 */ /* 0x000fe40001000000 */
[----:B------:R-:W-:Y:S02]  /*0f10*/  ISETP.NE.AND P1, PT, R22, RZ, P1 ;  /* 0x000000ff1600720c */ /* 0x000fe40000f25270 */
[----:B------:R-:W-:Y:S02]  /*0f20*/  SHF.R.U32.HI R20, RZ, R20, R19 ;  /* 0x00000014ff147219 */ /* 0x000fe40000011613 */
[----:B------:R-:W-:-:S02]  /*0f30*/  PLOP3.LUT P0, PT, P0, P1, PT, 0xf8, 0x8f ;  /* 0x00000000008f781c */ /* 0x000fc40000703f70 */
[----:B------:R-:W-:Y:S02]  /*0f40*/  SHF.R.U32.HI R22, RZ, 0x1, R20 ;  /* 0x00000001ff167819 */ /* 0x000fe40000011614 */
[----:B------:R-:W-:-:S04]  /*0f50*/  SEL R3, RZ, 0x1, !P0 ;  /* 0x00000001ff037807 */ /* 0x000fc80004000000 */
[----:B------:R-:W-:-:S04]  /*0f60*/  LOP3.LUT R3, R3, 0x1, R22, 0xf8, !PT ;  /* 0x0000000103037812 */ /* 0x000fc800078ef816 */
[----:B------:R-:W-:-:S05]  /*0f70*/  LOP3.LUT R3, R3, R20, RZ, 0xc0, !PT ;  /* 0x0000001403037212 */ /* 0x000fca00078ec0ff */
[----:B------:R-:W-:-:S05]  /*0f80*/  IMAD.IADD R3, R22, 0x1, R3 ;  /* 0x0000000116037824 */ /* 0x000fca00078e0203 */
[----:B------:R-:W-:Y:S01]  /*0f90*/  LOP3.LUT R0, R3, R0, RZ, 0xfc, !PT ;  /* 0x0000000003007212 */ /* 0x000fe200078efcff */
[----:B------:R-:W-:Y:S06]  /*0fa0*/  BRA `(.L_x_30) ;  /* 0x0000000000347947 */ /* 0x000fec0003800000 */
.L_x_29:
[----:B------:R-:W-:-:S04]  /*0fb0*/  LOP3.LUT R0, R0, 0x80000000, RZ, 0xc0, !PT ;  /* 0x8000000000007812 */ /* 0x000fc800078ec0ff */
[----:B------:R-:W-:Y:S01]  /*0fc0*/  LOP3.LUT R0, R0, 0x7f800000, RZ, 0xfc, !PT ;  /* 0x7f80000000007812 */ /* 0x000fe200078efcff */
[----:B------:R-:W-:Y:S06]  /*0fd0*/  BRA `(.L_x_30) ;  /* 0x0000000000287947 */ /* 0x000fec0003800000 */
.L_x_28:
[----:B------:R-:W-:Y:S01]  /*0fe0*/  IMAD R0, R22, 0x800000, R0 ;  /* 0x0080000016007824 */ /* 0x000fe200078e0200 */
[----:B------:R-:W-:Y:S06]  /*0ff0*/  BRA `(.L_x_30) ;  /* 0x0000000000207947 */ /* 0x000fec0003800000 */
.L_x_27:
[----:B------:R-:W-:-:S04]  /*1000*/  LOP3.LUT R0, R23, 0x80000000, R20, 0x48, !PT ;  /* 0x8000000017007812 */ /* 0x000fc800078e4814 */
[----:B------:R-:W-:Y:S01]  /*1010*/  LOP3.LUT R0, R0, 0x7f800000, RZ, 0xfc, !PT ;  /* 0x7f80000000007812 */ /* 0x000fe200078efcff */
[----:B------:R-:W-:Y:S06]  /*1020*/  BRA `(.L_x_30) ;  /* 0x0000000000147947 */ /* 0x000fec0003800000 */
.L_x_26:
[----:B------:R-:W-:Y:S01]  /*1030*/  LOP3.LUT R0, R23, 0x80000000, R20, 0x48, !PT ;  /* 0x8000000017007812 */ /* 0x000fe200078e4814 */
[----:B------:R-:W-:Y:S06]  /*1040*/  BRA `(.L_x_30) ;  /* 0x00000000000c7947 */ /* 0x000fec0003800000 */
.L_x_25:
[----:B------:R-:W0:Y:S01]  /*1050*/  MUFU.RSQ R0, -QNAN ;  /* 0xffc0000000007908 */ /* 0x000e220000001400 */
[----:B------:R-:W-:Y:S05]  /*1060*/  BRA `(.L_x_30) ;  /* 0x0000000000047947 */ /* 0x000fea0003800000 */
.L_x_24:
[----:B------:R-:W-:-:S07]  /*1070*/  FADD.FTZ R0, R0, R3 ;  /* 0x0000000300007221 */ /* 0x000fce0000010000 */
.L_x_30:
[----:B------:R-:W-:-:S04]  /*1080*/  IMAD.MOV.U32 R19, RZ, RZ, 0x0 ;  /* 0x00000000ff137424 */ /* 0x000fc800078e00ff */
[----:B0-----:R-:W-:Y:S05]  /*1090*/  RET.REL.NODEC R18 `(_Z11d_time_stepPfS_S_) ;  /* 0xffffffec12d87950 */ /* 0x001fea0003c3ffff */
.L_x_31:
        /* <DEDUP_REMOVED lines=14> */
.L_x_34:


//--------------------- .nv.shared.reserved.0     --------------------------
	.section	.nv.shared.reserved.0,"aw",@nobits
	.weak		__nv_reservedSMEM_offset_0_alias
	.size		__nv_reservedSMEM_offset_0_alias, 0, 64
	.other		__nv_reservedSMEM_offset_0_alias,@"STO_CUDA_RESERVED_SHARED STV_DEFAULT"
__nv_reservedSMEM_offset_0_alias:
	.zero		0
	.zero		64


//--------------------- .nv.constant0._Z16d_init_timestepsPfS_ --------------------------
	.section	.nv.constant0._Z16d_init_timestepsPfS_,"a",@progbits
	.sectionflags	@""
	.align	4
.nv.constant0._Z16d_init_timestepsPfS_:
	.zero		912


//--------------------- .nv.constant0._Z11d_time_stepPfS_S_ --------------------------
	.section	.nv.constant0._Z11d_time_stepPfS_S_,"a",@progbits
	.sectionflags	@""
	.align	4
.nv.constant0._Z11d_time_stepPfS_S_:
	.zero		920


//--------------------- SYMBOLS --------------------------

	.type		.nv.reservedSmem.offset0,@object
	.size		.nv.reservedSmem.offset0,0x4
